//
// Generated by NVIDIA NVVM Compiler
//
// Compiler Build ID: CL-36424714
// Cuda compilation tools, release 13.0, V13.0.88
// Based on NVVM 20.0.0
//

.version 9.0
.target sm_100
.address_size 64

	// .globl	_Z14transposeNaivePdPKdi
// _ZZ13transposeFastPdS_iiiE4tile has been demoted

.visible .entry _Z14transposeNaivePdPKdi(
	.param .u64 .ptr .align 1 _Z14transposeNaivePdPKdi_param_0,
	.param .u64 .ptr .align 1 _Z14transposeNaivePdPKdi_param_1,
	.param .u32 _Z14transposeNaivePdPKdi_param_2
)
{
	.reg .pred 	%p<5>;
	.reg .b32 	%r<90>;
	.reg .b64 	%rd<23>;
	.reg .b64 	%fd<6>;

	ld.param.u64 	%rd3, [_Z14transposeNaivePdPKdi_param_0];
	ld.param.u64 	%rd4, [_Z14transposeNaivePdPKdi_param_1];
	ld.param.u32 	%r42, [_Z14transposeNaivePdPKdi_param_2];
	cvta.to.global.u64 	%rd1, %rd3;
	cvta.to.global.u64 	%rd2, %rd4;
	mov.u32 	%r44, %ctaid.x;
	shl.b32 	%r1, %r44, 5;
	mov.u32 	%r2, %tid.x;
	add.s32 	%r45, %r1, %r2;
	mov.u32 	%r46, %ctaid.y;
	shl.b32 	%r3, %r46, 5;
	mov.u32 	%r4, %tid.y;
	mov.u32 	%r5, %nctaid.x;
	mul.lo.s32 	%r47, %r5, %r45;
	shl.b32 	%r6, %r47, 5;
	max.s32 	%r48, %r42, 32;
	add.s32 	%r49, %r48, -1;
	div.u32 	%r50, %r49, %r42;
	add.s32 	%r7, %r50, 1;
	and.b32  	%r8, %r7, 3;
	setp.lt.u32 	%p1, %r50, 3;
	mov.b32 	%r86, 0;
	@%p1 bra 	$L__BB0_3;
	add.s32 	%r52, %r3, %r4;
	and.b32  	%r53, %r7, -4;
	shl.b32 	%r9, %r42, 2;
	add.s32 	%r54, %r4, %r42;
	add.s32 	%r55, %r54, %r3;
	mul.lo.s32 	%r56, %r5, %r55;
	shl.b32 	%r57, %r56, 5;
	add.s32 	%r58, %r2, %r57;
	add.s32 	%r84, %r58, %r1;
	mul.lo.s32 	%r59, %r5, %r42;
	shl.b32 	%r11, %r59, 7;
	shl.b32 	%r60, %r42, 1;
	add.s32 	%r61, %r52, %r60;
	mul.lo.s32 	%r62, %r5, %r61;
	shl.b32 	%r63, %r62, 5;
	add.s32 	%r64, %r2, %r63;
	add.s32 	%r83, %r64, %r1;
	mad.lo.s32 	%r65, %r42, 3, %r52;
	mul.lo.s32 	%r66, %r5, %r65;
	shl.b32 	%r67, %r66, 5;
	add.s32 	%r68, %r2, %r67;
	add.s32 	%r82, %r68, %r1;
	add.s32 	%r69, %r4, %r6;
	add.s32 	%r81, %r69, %r3;
	mul.lo.s32 	%r70, %r5, %r52;
	shl.b32 	%r71, %r70, 5;
	add.s32 	%r72, %r2, %r71;
	add.s32 	%r80, %r72, %r1;
	neg.s32 	%r79, %r53;
	mov.b32 	%r86, 0;
	mul.wide.s32 	%rd11, %r42, 8;
$L__BB0_2:
	mul.wide.s32 	%rd5, %r80, 8;
	add.s64 	%rd6, %rd2, %rd5;
	ld.global.f64 	%fd1, [%rd6];
	mul.wide.s32 	%rd7, %r81, 8;
	add.s64 	%rd8, %rd1, %rd7;
	st.global.f64 	[%rd8], %fd1;
	mul.wide.s32 	%rd9, %r84, 8;
	add.s64 	%rd10, %rd2, %rd9;
	ld.global.f64 	%fd2, [%rd10];
	add.s64 	%rd12, %rd8, %rd11;
	st.global.f64 	[%rd12], %fd2;
	mul.wide.s32 	%rd13, %r83, 8;
	add.s64 	%rd14, %rd2, %rd13;
	ld.global.f64 	%fd3, [%rd14];
	add.s64 	%rd15, %rd12, %rd11;
	st.global.f64 	[%rd15], %fd3;
	mul.wide.s32 	%rd16, %r82, 8;
	add.s64 	%rd17, %rd2, %rd16;
	ld.global.f64 	%fd4, [%rd17];
	add.s64 	%rd18, %rd15, %rd11;
	st.global.f64 	[%rd18], %fd4;
	add.s32 	%r86, %r86, %r9;
	add.s32 	%r84, %r84, %r11;
	add.s32 	%r83, %r83, %r11;
	add.s32 	%r82, %r82, %r11;
	add.s32 	%r81, %r81, %r9;
	add.s32 	%r80, %r80, %r11;
	add.s32 	%r79, %r79, 4;
	setp.ne.s32 	%p2, %r79, 0;
	@%p2 bra 	$L__BB0_2;
$L__BB0_3:
	setp.eq.s32 	%p3, %r8, 0;
	@%p3 bra 	$L__BB0_6;
	add.s32 	%r73, %r4, %r86;
	add.s32 	%r74, %r73, %r3;
	add.s32 	%r89, %r74, %r6;
	mul.lo.s32 	%r75, %r5, %r74;
	shl.b32 	%r76, %r75, 5;
	add.s32 	%r77, %r2, %r76;
	add.s32 	%r88, %r77, %r1;
	mul.lo.s32 	%r78, %r5, %r42;
	shl.b32 	%r34, %r78, 5;
	neg.s32 	%r87, %r8;
$L__BB0_5:
	.pragma "nounroll";
	mul.wide.s32 	%rd19, %r89, 8;
	add.s64 	%rd20, %rd1, %rd19;
	mul.wide.s32 	%rd21, %r88, 8;
	add.s64 	%rd22, %rd2, %rd21;
	ld.global.f64 	%fd5, [%rd22];
	st.global.f64 	[%rd20], %fd5;
	add.s32 	%r89, %r89, %r42;
	add.s32 	%r88, %r88, %r34;
	add.s32 	%r87, %r87, 1;
	setp.ne.s32 	%p4, %r87, 0;
	@%p4 bra 	$L__BB0_5;
$L__BB0_6:
	ret;

}
	// .globl	_Z13transposeFastPdS_iii
.visible .entry _Z13transposeFastPdS_iii(
	.param .u64 .ptr .align 1 _Z13transposeFastPdS_iii_param_0,
	.param .u64 .ptr .align 1 _Z13transposeFastPdS_iii_param_1,
	.param .u32 _Z13transposeFastPdS_iii_param_2,
	.param .u32 _Z13transposeFastPdS_iii_param_3,
	.param .u32 _Z13transposeFastPdS_iii_param_4
)
{
	.reg .pred 	%p<9>;
	.reg .b32 	%r<167>;
	.reg .b64 	%rd<25>;
	.reg .b64 	%fd<11>;
	// demoted variable
	.shared .align 8 .b8 _ZZ13transposeFastPdS_iiiE4tile[8192];
	ld.param.u64 	%rd3, [_Z13transposeFastPdS_iii_param_0];
	ld.param.u64 	%rd4, [_Z13transposeFastPdS_iii_param_1];
	ld.param.u32 	%r84, [_Z13transposeFastPdS_iii_param_2];
	ld.param.u32 	%r85, [_Z13transposeFastPdS_iii_param_3];
	ld.param.u32 	%r86, [_Z13transposeFastPdS_iii_param_4];
	cvta.to.global.u64 	%rd1, %rd4;
	cvta.to.global.u64 	%rd2, %rd3;
	mov.u32 	%r88, %ctaid.x;
	shl.b32 	%r1, %r88, 5;
	mov.u32 	%r2, %tid.x;
	mov.u32 	%r89, %ctaid.y;
	shl.b32 	%r3, %r89, 5;
	mov.u32 	%r4, %tid.y;
	max.s32 	%r90, %r86, 32;
	add.s32 	%r91, %r90, -1;
	div.u32 	%r5, %r91, %r86;
	add.s32 	%r6, %r5, 1;
	and.b32  	%r7, %r6, 3;
	setp.lt.u32 	%p1, %r5, 3;
	mov.b32 	%r152, 0;
	@%p1 bra 	$L__BB1_3;
	and.b32  	%r93, %r6, -4;
	shl.b32 	%r8, %r86, 2;
	shl.b32 	%r9, %r86, 8;
	shl.b32 	%r94, %r4, 8;
	shl.b32 	%r95, %r2, 3;
	add.s32 	%r96, %r94, %r95;
	mov.u32 	%r97, _ZZ13transposeFastPdS_iiiE4tile;
	add.s32 	%r150, %r97, %r96;
	shl.b32 	%r11, %r86, 10;
	shl.b32 	%r12, %r86, 9;
	mul.lo.s32 	%r13, %r86, 768;
	add.s32 	%r98, %r4, %r3;
	add.s32 	%r99, %r98, %r86;
	mad.lo.s32 	%r100, %r84, %r99, %r2;
	add.s32 	%r149, %r100, %r1;
	mul.lo.s32 	%r101, %r86, %r84;
	shl.b32 	%r15, %r101, 2;
	shl.b32 	%r102, %r86, 1;
	add.s32 	%r103, %r98, %r102;
	mad.lo.s32 	%r104, %r84, %r103, %r2;
	add.s32 	%r148, %r104, %r1;
	mad.lo.s32 	%r105, %r86, 3, %r98;
	mad.lo.s32 	%r106, %r84, %r105, %r2;
	add.s32 	%r147, %r106, %r1;
	mad.lo.s32 	%r107, %r84, %r98, %r2;
	add.s32 	%r146, %r107, %r1;
	neg.s32 	%r145, %r93;
	mov.b32 	%r152, 0;
$L__BB1_2:
	mul.wide.s32 	%rd5, %r146, 8;
	add.s64 	%rd6, %rd1, %rd5;
	ld.global.f64 	%fd1, [%rd6];
	st.shared.f64 	[%r150], %fd1;
	mul.wide.s32 	%rd7, %r149, 8;
	add.s64 	%rd8, %rd1, %rd7;
	ld.global.f64 	%fd2, [%rd8];
	add.s32 	%r108, %r150, %r9;
	st.shared.f64 	[%r108], %fd2;
	mul.wide.s32 	%rd9, %r148, 8;
	add.s64 	%rd10, %rd1, %rd9;
	ld.global.f64 	%fd3, [%rd10];
	add.s32 	%r109, %r150, %r12;
	st.shared.f64 	[%r109], %fd3;
	mul.wide.s32 	%rd11, %r147, 8;
	add.s64 	%rd12, %rd1, %rd11;
	ld.global.f64 	%fd4, [%rd12];
	add.s32 	%r110, %r150, %r13;
	st.shared.f64 	[%r110], %fd4;
	add.s32 	%r152, %r152, %r8;
	add.s32 	%r150, %r150, %r11;
	add.s32 	%r149, %r149, %r15;
	add.s32 	%r148, %r148, %r15;
	add.s32 	%r147, %r147, %r15;
	add.s32 	%r146, %r146, %r15;
	add.s32 	%r145, %r145, 4;
	setp.ne.s32 	%p2, %r145, 0;
	@%p2 bra 	$L__BB1_2;
$L__BB1_3:
	setp.eq.s32 	%p3, %r7, 0;
	@%p3 bra 	$L__BB1_6;
	add.s32 	%r111, %r4, %r152;
	shl.b32 	%r112, %r111, 8;
	shl.b32 	%r113, %r2, 3;
	add.s32 	%r114, %r112, %r113;
	mov.u32 	%r115, _ZZ13transposeFastPdS_iiiE4tile;
	add.s32 	%r155, %r115, %r114;
	shl.b32 	%r36, %r86, 8;
	add.s32 	%r116, %r111, %r3;
	mad.lo.s32 	%r117, %r84, %r116, %r2;
	add.s32 	%r154, %r117, %r1;
	mul.lo.s32 	%r38, %r86, %r84;
	neg.s32 	%r153, %r7;
$L__BB1_5:
	.pragma "nounroll";
	mul.wide.s32 	%rd13, %r154, 8;
	add.s64 	%rd14, %rd1, %rd13;
	ld.global.f64 	%fd5, [%rd14];
	st.shared.f64 	[%r155], %fd5;
	add.s32 	%r155, %r155, %r36;
	add.s32 	%r154, %r154, %r38;
	add.s32 	%r153, %r153, 1;
	setp.ne.s32 	%p4, %r153, 0;
	@%p4 bra 	$L__BB1_5;
$L__BB1_6:
	setp.lt.u32 	%p5, %r5, 3;
	bar.sync 	0;
	mov.b32 	%r163, 0;
	@%p5 bra 	$L__BB1_9;
	and.b32  	%r120, %r6, -4;
	shl.b32 	%r46, %r86, 2;
	shl.b32 	%r47, %r86, 3;
	shl.b32 	%r121, %r2, 8;
	shl.b32 	%r122, %r4, 3;
	add.s32 	%r123, %r121, %r122;
	mov.u32 	%r124, _ZZ13transposeFastPdS_iiiE4tile;
	add.s32 	%r161, %r124, %r123;
	shl.b32 	%r49, %r86, 5;
	shl.b32 	%r50, %r86, 4;
	mul.lo.s32 	%r51, %r86, 24;
	add.s32 	%r125, %r4, %r1;
	add.s32 	%r126, %r125, %r86;
	mad.lo.s32 	%r127, %r85, %r126, %r2;
	add.s32 	%r160, %r127, %r3;
	mul.lo.s32 	%r128, %r86, %r85;
	shl.b32 	%r53, %r128, 2;
	shl.b32 	%r129, %r86, 1;
	add.s32 	%r130, %r125, %r129;
	mad.lo.s32 	%r131, %r85, %r130, %r2;
	add.s32 	%r159, %r131, %r3;
	mad.lo.s32 	%r132, %r86, 3, %r125;
	mad.lo.s32 	%r133, %r85, %r132, %r2;
	add.s32 	%r158, %r133, %r3;
	mad.lo.s32 	%r134, %r85, %r125, %r2;
	add.s32 	%r157, %r134, %r3;
	neg.s32 	%r156, %r120;
	mov.b32 	%r163, 0;
$L__BB1_8:
	ld.shared.f64 	%fd6, [%r161];
	mul.wide.s32 	%rd15, %r157, 8;
	add.s64 	%rd16, %rd2, %rd15;
	st.global.f64 	[%rd16], %fd6;
	add.s32 	%r135, %r161, %r47;
	ld.shared.f64 	%fd7, [%r135];
	mul.wide.s32 	%rd17, %r160, 8;
	add.s64 	%rd18, %rd2, %rd17;
	st.global.f64 	[%rd18], %fd7;
	add.s32 	%r136, %r161, %r50;
	ld.shared.f64 	%fd8, [%r136];
	mul.wide.s32 	%rd19, %r159, 8;
	add.s64 	%rd20, %rd2, %rd19;
	st.global.f64 	[%rd20], %fd8;
	add.s32 	%r137, %r161, %r51;
	ld.shared.f64 	%fd9, [%r137];
	mul.wide.s32 	%rd21, %r158, 8;
	add.s64 	%rd22, %rd2, %rd21;
	st.global.f64 	[%rd22], %fd9;
	add.s32 	%r163, %r163, %r46;
	add.s32 	%r161, %r161, %r49;
	add.s32 	%r160, %r160, %r53;
	add.s32 	%r159, %r159, %r53;
	add.s32 	%r158, %r158, %r53;
	add.s32 	%r157, %r157, %r53;
	add.s32 	%r156, %r156, 4;
	setp.ne.s32 	%p6, %r156, 0;
	@%p6 bra 	$L__BB1_8;
$L__BB1_9:
	setp.eq.s32 	%p7, %r7, 0;
	@%p7 bra 	$L__BB1_12;
	add.s32 	%r138, %r4, %r163;
	add.s32 	%r139, %r138, %r1;
	mad.lo.s32 	%r140, %r85, %r139, %r2;
	add.s32 	%r166, %r140, %r3;
	mul.lo.s32 	%r74, %r86, %r85;
	shl.b32 	%r141, %r2, 8;
	shl.b32 	%r142, %r138, 3;
	add.s32 	%r143, %r141, %r142;
	mov.u32 	%r144, _ZZ13transposeFastPdS_iiiE4tile;
	add.s32 	%r165, %r144, %r143;
	shl.b32 	%r76, %r86, 3;
	neg.s32 	%r164, %r7;
$L__BB1_11:
	.pragma "nounroll";
	ld.shared.f64 	%fd10, [%r165];
	mul.wide.s32 	%rd23, %r166, 8;
	add.s64 	%rd24, %rd2, %rd23;
	st.global.f64 	[%rd24], %fd10;
	add.s32 	%r166, %r166, %r74;
	add.s32 	%r165, %r165, %r76;
	add.s32 	%r164, %r164, 1;
	setp.ne.s32 	%p8, %r164, 0;
	@%p8 bra 	$L__BB1_11;
$L__BB1_12:
	ret;

}


// ===== COMPILED SASS (sm_100) =====

	.target	sm_100

	.elftype	@"ET_EXEC"


//--------------------- .note.nv.tkinfo           --------------------------
	.section	.note.nv.tkinfo,"",@"SHT_NOTE"
	.sectionflags	@"SHF_NOTE_NV_TKINFO"
	.tkinfo
        /*0018*/ 	.word	0x00000002
        /*0030*/ 	.string	""
        /*0030*/ 	.string	"ptxas"
        /*0030*/ 	.string	"Cuda compilation tools, release 13.0, V13.0.88"
        /*0030*/ 	.string	"Build cuda_13.0.r13.0/compiler.36424714_0"
        /*0030*/ 	.string	"-arch sm_100 -m 64 "



//--------------------- .note.nv.cuinfo           --------------------------
	.section	.note.nv.cuinfo,"",@"SHT_NOTE"
	.sectionflags	@"SHF_NOTE_NV_CUINFO"
        /*0018*/ 	.short	0x0002
        /*001a*/ 	.short	0x0064
        /*001c*/ 	.short	0x0082
	.zero		2


//--------------------- .nv.info                  --------------------------
	.section	.nv.info,"",@"SHT_CUDA_INFO"
	.align	4


	//----- nvinfo : EIATTR_REGCOUNT
	.align		4
        /*0000*/ 	.byte	0x04, 0x2f
        /*0002*/ 	.short	(.L_1 - .L_0)
	.align		4
.L_0:
        /*0004*/ 	.word	index@(_Z14transposeNaivePdPKdi)
        /*0008*/ 	.word	0x0000001e


	//----- nvinfo : EIATTR_FRAME_SIZE
	.align		4
.L_1:
        /*000c*/ 	.byte	0x04, 0x11
        /*000e*/ 	.short	(.L_3 - .L_2)
	.align		4
.L_2:
        /*0010*/ 	.word	index@(_Z14transposeNaivePdPKdi)
        /*0014*/ 	.word	0x00000000


	//----- nvinfo : EIATTR_REGCOUNT
	.align		4
.L_3:
        /*0018*/ 	.byte	0x04, 0x2f
        /*001a*/ 	.short	(.L_5 - .L_4)
	.align		4
.L_4:
        /*001c*/ 	.word	index@(_Z13transposeFastPdS_iii)
        /*0020*/ 	.word	0x00000020


	//----- nvinfo : EIATTR_FRAME_SIZE
	.align		4
.L_5:
        /*0024*/ 	.byte	0x04, 0x11
        /*0026*/ 	.short	(.L_7 - .L_6)
	.align		4
.L_6:
        /*0028*/ 	.word	index@(_Z13transposeFastPdS_iii)
        /*002c*/ 	.word	0x00000000


	//----- nvinfo : EIATTR_MIN_STACK_SIZE
	.align		4
.L_7:
        /*0030*/ 	.byte	0x04, 0x12
        /*0032*/ 	.short	(.L_9 - .L_8)
	.align		4
.L_8:
        /*0034*/ 	.word	index@(_Z13transposeFastPdS_iii)
        /*0038*/ 	.word	0x00000000


	//----- nvinfo : EIATTR_MIN_STACK_SIZE
	.align		4
.L_9:
        /*003c*/ 	.byte	0x04, 0x12
        /*003e*/ 	.short	(.L_11 - .L_10)
	.align		4
.L_10:
        /*0040*/ 	.word	index@(_Z14transposeNaivePdPKdi)
        /*0044*/ 	.word	0x00000000
.L_11:


//--------------------- .nv.compat                --------------------------
	.section	.nv.compat,"",@"SHT_CUDA_COMPAT_INFO"
	.align	4
        /*0000*/ 	.byte	0x02, 0x09, 0x00, 0x00, 0x02, 0x02, 0x01, 0x00, 0x02, 0x05, 0x05, 0x00, 0x03, 0x07, 0x01, 0x01
        /*0010*/ 	.byte	0x02, 0x03, 0x00, 0x00, 0x02, 0x06, 0x01, 0x00, 0x04, 0x0b, 0x08, 0x00, 0x09, 0x00, 0x00, 0x00
        /*0020*/ 	.byte	0x00, 0x00, 0x00, 0x00


//--------------------- .nv.info._Z13transposeFastPdS_iii --------------------------
	.section	.nv.info._Z13transposeFastPdS_iii,"",@"SHT_CUDA_INFO"
	.sectionflags	@""
	.align	4


	//----- nvinfo : EIATTR_CUDA_API_VERSION
	.align		4
        /*0000*/ 	.byte	0x04, 0x37
        /*0002*/ 	.short	(.L_13 - .L_12)
.L_12:
        /*0004*/ 	.word	0x00000082


	//----- nvinfo : EIATTR_KPARAM_INFO
	.align		4
.L_13:
        /*0008*/ 	.byte	0x04, 0x17
        /*000a*/ 	.short	(.L_15 - .L_14)
.L_14:
        /*000c*/ 	.word	0x00000000
        /*0010*/ 	.short	0x0004
        /*0012*/ 	.short	0x0018
        /*0014*/ 	.byte	0x00, 0xf0, 0x11, 0x00


	//----- nvinfo : EIATTR_KPARAM_INFO
	.align		4
.L_15:
        /*0018*/ 	.byte	0x04, 0x17
        /*001a*/ 	.short	(.L_17 - .L_16)
.L_16:
        /*001c*/ 	.word	0x00000000
        /*0020*/ 	.short	0x0003
        /*0022*/ 	.short	0x0014
        /*0024*/ 	.byte	0x00, 0xf0, 0x11, 0x00


	//----- nvinfo : EIATTR_KPARAM_INFO
	.align		4
.L_17:
        /*0028*/ 	.byte	0x04, 0x17
        /*002a*/ 	.short	(.L_19 - .L_18)
.L_18:
        /*002c*/ 	.word	0x00000000
        /*0030*/ 	.short	0x0002
        /*0032*/ 	.short	0x0010
        /*0034*/ 	.byte	0x00, 0xf0, 0x11, 0x00


	//----- nvinfo : EIATTR_KPARAM_INFO
	.align		4
.L_19:
        /*0038*/ 	.byte	0x04, 0x17
        /*003a*/ 	.short	(.L_21 - .L_20)
.L_20:
        /*003c*/ 	.word	0x00000000
        /*0040*/ 	.short	0x0001
        /*0042*/ 	.short	0x0008
        /*0044*/ 	.byte	0x00, 0xf5, 0x21, 0x00


	//----- nvinfo : EIATTR_KPARAM_INFO
	.align		4
.L_21:
        /*0048*/ 	.byte	0x04, 0x17
        /*004a*/ 	.short	(.L_23 - .L_22)
.L_22:
        /*004c*/ 	.word	0x00000000
        /*0050*/ 	.short	0x0000
        /*0052*/ 	.short	0x0000
        /*0054*/ 	.byte	0x00, 0xf5, 0x21, 0x00


	//----- nvinfo : EIATTR_SPARSE_MMA_MASK
	.align		4
.L_23:
        /*0058*/ 	.byte	0x03, 0x50
        /*005a*/ 	.short	0x0000


	//----- nvinfo : EIATTR_MAXREG_COUNT
	.align		4
        /*005c*/ 	.byte	0x03, 0x1b
        /*005e*/ 	.short	0x00ff


	//----- nvinfo : EIATTR_NUM_BARRIERS
	.align		4
        /*0060*/ 	.byte	0x02, 0x4c
        /*0062*/ 	.byte	0x01
	.zero		1


	//----- nvinfo : EIATTR_MERCURY_ISA_VERSION
	.align		4
        /*0064*/ 	.byte	0x03, 0x5f
        /*0066*/ 	.short	0x0101


	//----- nvinfo : EIATTR_VRC_CTA_INIT_COUNT
	.align		4
        /*0068*/ 	.byte	0x02, 0x4a
	.zero		1
	.zero		1


	//----- nvinfo : EIATTR_EXIT_INSTR_OFFSETS
	.align		4
        /*006c*/ 	.byte	0x04, 0x1c
        /*006e*/ 	.short	(.L_25 - .L_24)


	//   ....[0]....
.L_24:
        /*0070*/ 	.word	0x00001b90


	//   ....[1]....
        /*0074*/ 	.word	0x00001ce0


	//----- nvinfo : EIATTR_CBANK_PARAM_SIZE
	.align		4
.L_25:
        /*0078*/ 	.byte	0x03, 0x19
        /*007a*/ 	.short	0x001c


	//----- nvinfo : EIATTR_PARAM_CBANK
	.align		4
        /*007c*/ 	.byte	0x04, 0x0a
        /*007e*/ 	.short	(.L_27 - .L_26)
	.align		4
.L_26:
        /*0080*/ 	.word	index@(.nv.constant0._Z13transposeFastPdS_iii)
        /*0084*/ 	.short	0x0380
        /*0086*/ 	.short	0x001c


	//----- nvinfo : EIATTR_SW_WAR
	.align		4
.L_27:
        /*0088*/ 	.byte	0x04, 0x36
        /*008a*/ 	.short	(.L_29 - .L_28)
.L_28:
        /*008c*/ 	.word	0x00000008
.L_29:


//--------------------- .nv.info._Z14transposeNaivePdPKdi --------------------------
	.section	.nv.info._Z14transposeNaivePdPKdi,"",@"SHT_CUDA_INFO"
	.sectionflags	@""
	.align	4


	//----- nvinfo : EIATTR_CUDA_API_VERSION
	.align		4
        /*0000*/ 	.byte	0x04, 0x37
        /*0002*/ 	.short	(.L_31 - .L_30)
.L_30:
        /*0004*/ 	.word	0x00000082


	//----- nvinfo : EIATTR_KPARAM_INFO
	.align		4
.L_31:
        /*0008*/ 	.byte	0x04, 0x17
        /*000a*/ 	.short	(.L_33 - .L_32)
.L_32:
        /*000c*/ 	.word	0x00000000
        /*0010*/ 	.short	0x0002
        /*0012*/ 	.short	0x0010
        /*0014*/ 	.byte	0x00, 0xf0, 0x11, 0x00


	//----- nvinfo : EIATTR_KPARAM_INFO
	.align		4
.L_33:
        /*0018*/ 	.byte	0x04, 0x17
        /*001a*/ 	.short	(.L_35 - .L_34)
.L_34:
        /*001c*/ 	.word	0x00000000
        /*0020*/ 	.short	0x0001
        /*0022*/ 	.short	0x0008
        /*0024*/ 	.byte	0x00, 0xf5, 0x21, 0x00


	//----- nvinfo : EIATTR_KPARAM_INFO
	.align		4
.L_35:
        /*0028*/ 	.byte	0x04, 0x17
        /*002a*/ 	.short	(.L_37 - .L_36)
.L_36:
        /*002c*/ 	.word	0x00000000
        /*0030*/ 	.short	0x0000
        /*0032*/ 	.short	0x0000
        /*0034*/ 	.byte	0x00, 0xf5, 0x21, 0x00


	//----- nvinfo : EIATTR_SPARSE_MMA_MASK
	.align		4
.L_37:
        /*0038*/ 	.byte	0x03, 0x50
        /*003a*/ 	.short	0x0000


	//----- nvinfo : EIATTR_MAXREG_COUNT
	.align		4
        /*003c*/ 	.byte	0x03, 0x1b
        /*003e*/ 	.short	0x00ff


	//----- nvinfo : EIATTR_MERCURY_ISA_VERSION
	.align		4
        /*0040*/ 	.byte	0x03, 0x5f
        /*0042*/ 	.short	0x0101


	//----- nvinfo : EIATTR_VRC_CTA_INIT_COUNT
	.align		4
        /*0044*/ 	.byte	0x02, 0x4a
	.zero		1
	.zero		1


	//----- nvinfo : EIATTR_EXIT_INSTR_OFFSETS
	.align		4
        /*0048*/ 	.byte	0x04, 0x1c
        /*004a*/ 	.short	(.L_39 - .L_38)


	//   ....[0]....
.L_38:
        /*004c*/ 	.word	0x00000ed0


	//   ....[1]....
        /*0050*/ 	.word	0x00001010


	//----- nvinfo : EIATTR_CBANK_PARAM_SIZE
	.align		4
.L_39:
        /*0054*/ 	.byte	0x03, 0x19
        /*0056*/ 	.short	0x0014


	//----- nvinfo : EIATTR_PARAM_CBANK
	.align		4
        /*0058*/ 	.byte	0x04, 0x0a
        /*005a*/ 	.short	(.L_41 - .L_40)
	.align		4
.L_40:
        /*005c*/ 	.word	index@(.nv.constant0._Z14transposeNaivePdPKdi)
        /*0060*/ 	.short	0x0380
        /*0062*/ 	.short	0x0014


	//----- nvinfo : EIATTR_SW_WAR
	.align		4
.L_41:
        /*0064*/ 	.byte	0x04, 0x36
        /*0066*/ 	.short	(.L_43 - .L_42)
.L_42:
        /*0068*/ 	.word	0x00000008
.L_43:


//--------------------- .nv.callgraph             --------------------------
	.section	.nv.callgraph,"",@"SHT_CUDA_CALLGRAPH"
	.align	4
	.sectionentsize	8
	.align		4
        /*0000*/ 	.word	0x00000000
	.align		4
        /*0004*/ 	.word	0xffffffff
	.align		4
        /*0008*/ 	.word	0x00000000
	.align		4
        /*000c*/ 	.word	0xfffffffe
	.align		4
        /*0010*/ 	.word	0x00000000
	.align		4
        /*0014*/ 	.word	0xfffffffd
	.align		4
        /*0018*/ 	.word	0x00000000
	.align		4
        /*001c*/ 	.word	0xfffffffc


//--------------------- .text._Z13transposeFastPdS_iii --------------------------
	.section	.text._Z13transposeFastPdS_iii,"ax",@progbits
	.align	128
        .global         _Z13transposeFastPdS_iii
        .type           _Z13transposeFastPdS_iii,@function
        .size           _Z13transposeFastPdS_iii,(.L_x_21 - _Z13transposeFastPdS_iii)
        .other          _Z13transposeFastPdS_iii,@"STO_CUDA_ENTRY STV_DEFAULT"
_Z13transposeFastPdS_iii:
.text._Z13transposeFastPdS_iii:
[----:B------:R-:W-:Y:S08]  /*0000*/  LDC R1, c[0x0][0x37c] ;  /* 0x0000df00ff017b82 */ /* 0x000ff00000000800 */
[----:B------:R-:W0:Y:S01]  /*0010*/  LDC R0, c[0x0][0x398] ;  /* 0x0000e600ff007b82 */ /* 0x000e220000000800 */
[----:B------:R-:W1:Y:S01]  /*0020*/  LDCU.64 UR6, c[0x0][0x358] ;  /* 0x00006b00ff0677ac */ /* 0x000e620008000a00 */
[----:B------:R-:W-:Y:S01]  /*0030*/  HFMA2 R27, -RZ, RZ, 0, 0 ;  /* 0x00000000ff1b7431 */ /* 0x000fe200000001ff */
[----:B0-----:R-:W0:Y:S01]  /*0040*/  I2F.U32.RP R5, R0 ;  /* 0x0000000000057306 */ /* 0x001e220000209000 */
[----:B------:R-:W-:-:S02]  /*0050*/  VIMNMX R4, PT, PT, R0, 0x20, !PT ;  /* 0x0000002000047848 */ /* 0x000fc40007fe0100 */
[----:B------:R-:W-:-:S05]  /*0060*/  ISETP.NE.U32.AND P2, PT, R0, RZ, PT ;  /* 0x000000ff0000720c */ /* 0x000fca0003f45070 */
[----:B0-----:R-:W0:Y:S02]  /*0070*/  MUFU.RCP R5, R5 ;  /* 0x0000000500057308 */ /* 0x001e240000001000 */
[----:B0-----:R-:W-:-:S06]  /*0080*/  IADD3 R2, PT, PT, R5, 0xffffffe, RZ ;  /* 0x0ffffffe05027810 */ /* 0x001fcc0007ffe0ff */
[----:B------:R0:W2:Y:S02]  /*0090*/  F2I.FTZ.U32.TRUNC.NTZ R3, R2 ;  /* 0x0000000200037305 */ /* 0x0000a4000021f000 */
[----:B0-----:R-:W-:Y:S01]  /*00a0*/  IMAD.MOV.U32 R2, RZ, RZ, RZ ;  /* 0x000000ffff027224 */ /* 0x001fe200078e00ff */
[----:B--2---:R-:W-:-:S05]  /*00b0*/  IADD3 R7, PT, PT, RZ, -R3, RZ ;  /* 0x80000003ff077210 */ /* 0x004fca0007ffe0ff */
[----:B------:R-:W-:-:S04]  /*00c0*/  IMAD R7, R7, R0, RZ ;  /* 0x0000000007077224 */ /* 0x000fc800078e02ff */
[----:B------:R-:W-:Y:S01]  /*00d0*/  IMAD.HI.U32 R6, R3, R7, R2 ;  /* 0x0000000703067227 */ /* 0x000fe200078e0002 */
[----:B------:R-:W-:Y:S01]  /*00e0*/  IADD3 R3, PT, PT, R4, -0x1, RZ ;  /* 0xffffffff04037810 */ /* 0x000fe20007ffe0ff */
[----:B------:R-:W0:Y:S04]  /*00f0*/  S2R R2, SR_CTAID.X ;  /* 0x0000000000027919 */ /* 0x000e280000002500 */
[----:B------:R-:W-:Y:S01]  /*0100*/  IMAD.HI.U32 R6, R6, R3, RZ ;  /* 0x0000000306067227 */ /* 0x000fe200078e00ff */
[----:B------:R-:W2:Y:S04]  /*0110*/  S2R R4, SR_CTAID.Y ;  /* 0x0000000000047919 */ /* 0x000ea80000002600 */
[----:B------:R-:W-:-:S05]  /*0120*/  IADD3 R5, PT, PT, -R6, RZ, RZ ;  /* 0x000000ff06057210 */ /* 0x000fca0007ffe1ff */
[----:B------:R-:W-:Y:S02]  /*0130*/  IMAD R5, R0, R5, R3 ;  /* 0x0000000500057224 */ /* 0x000fe400078e0203 */
[----:B------:R-:W3:Y:S03]  /*0140*/  S2R R3, SR_TID.X ;  /* 0x0000000000037919 */ /* 0x000ee60000002100 */
[----:B------:R-:W-:-:S13]  /*0150*/  ISETP.GE.U32.AND P0, PT, R5, R0, PT ;  /* 0x000000000500720c */ /* 0x000fda0003f06070 */
[----:B------:R-:W-:Y:S01]  /*0160*/  @P0 IMAD.IADD R5, R5, 0x1, -R0 ;  /* 0x0000000105050824 */ /* 0x000fe200078e0a00 */
[----:B------:R-:W-:-:S04]  /*0170*/  @P0 IADD3 R6, PT, PT, R6, 0x1, RZ ;  /* 0x0000000106060810 */ /* 0x000fc80007ffe0ff */
[----:B------:R-:W-:Y:S02]  /*0180*/  ISETP.GE.U32.AND P1, PT, R5, R0, PT ;  /* 0x000000000500720c */ /* 0x000fe40003f26070 */
[----:B------:R-:W4:Y:S11]  /*0190*/  S2R R5, SR_TID.Y ;  /* 0x0000000000057919 */ /* 0x000f360000002200 */
[----:B------:R-:W-:-:S02]  /*01a0*/  @P1 IADD3 R6, PT, PT, R6, 0x1, RZ ;  /* 0x0000000106061810 */ /* 0x000fc40007ffe0ff */
[----:B------:R-:W-:-:S04]  /*01b0*/  @!P2 LOP3.LUT R6, RZ, R0, RZ, 0x33, !PT ;  /* 0x00000000ff06a212 */ /* 0x000fc800078e33ff */
[C---:B------:R-:W-:Y:S01]  /*01c0*/  ISETP.GE.U32.AND P2, PT, R6.reuse, 0x3, PT ;  /* 0x000000030600780c */ /* 0x040fe20003f46070 */
[----:B------:R-:W-:-:S05]  /*01d0*/  VIADD R6, R6, 0x1 ;  /* 0x0000000106067836 */ /* 0x000fca0000000000 */
[----:B------:R-:W-:-:S07]  /*01e0*/  LOP3.LUT R8, R6, 0x3, RZ, 0xc0, !PT ;  /* 0x0000000306087812 */ /* 0x000fce00078ec0ff */
[----:B0123--:R-:W-:Y:S05]  /*01f0*/  @!P2 BRA `(.L_x_0) ;  /* 0x0000000c0000a947 */ /* 0x00ffea0003800000 */
[----:B------:R-:W0:Y:S01]  /*0200*/  S2UR UR5, SR_CgaCtaId ;  /* 0x00000000000579c3 */ /* 0x000e220000008800 */
[----:B------:R-:W1:Y:S01]  /*0210*/  LDCU UR8, c[0x0][0x390] ;  /* 0x00007200ff0877ac */ /* 0x000e620008000800 */
[----:B------:R-:W-:Y:S01]  /*0220*/  LOP3.LUT R9, R6, 0xfffffffc, RZ, 0xc0, !PT ;  /* 0xfffffffc06097812 */ /* 0x000fe200078ec0ff */
[----:B----4-:R-:W-:Y:S01]  /*0230*/  IMAD R29, R5, 0x20, R3 ;  /* 0x00000020051d7824 */ /* 0x010fe200078e0203 */
[----:B------:R-:W-:Y:S01]  /*0240*/  LEA R7, R4, R5, 0x5 ;  /* 0x0000000504077211 */ /* 0x000fe200078e28ff */
[----:B------:R-:W-:Y:S01]  /*0250*/  UMOV UR4, 0x400 ;  /* 0x0000040000047882 */ /* 0x000fe20000000000 */
[----:B------:R-:W-:Y:S02]  /*0260*/  IADD3 R9, PT, PT, -R9, RZ, RZ ;  /* 0x000000ff09097210 */ /* 0x000fe40007ffe1ff */
[----:B------:R-:W2:Y:S01]  /*0270*/  LDC.64 R10, c[0x0][0x388] ;  /* 0x0000e200ff0a7b82 */ /* 0x000ea20000000a00 */
[----:B------:R-:W-:Y:S01]  /*0280*/  IADD3 R12, PT, PT, R7, R0, RZ ;  /* 0x00000000070c7210 */ /* 0x000fe20007ffe0ff */
[C-C-:B------:R-:W-:Y:S01]  /*0290*/  IMAD R14, R0.reuse, 0x2, R7.reuse ;  /* 0x00000002000e7824 */ /* 0x140fe200078e0207 */
[----:B------:R-:W-:Y:S01]  /*02a0*/  ISETP.GE.AND P0, PT, R9, RZ, PT ;  /* 0x000000ff0900720c */ /* 0x000fe20003f06270 */
[----:B------:R-:W-:Y:S01]  /*02b0*/  IMAD R16, R0, 0x3, R7 ;  /* 0x0000000300107824 */ /* 0x000fe200078e0207 */
[----:B------:R-:W-:Y:S01]  /*02c0*/  MOV R27, RZ ;  /* 0x000000ff001b7202 */ /* 0x000fe20000000f00 */
[----:B-1----:R-:W-:-:S02]  /*02d0*/  IMAD R21, R7, UR8, R3 ;  /* 0x0000000807157c24 */ /* 0x002fc4000f8e0203 */
[--C-:B------:R-:W-:Y:S02]  /*02e0*/  IMAD R13, R14, UR8, R3.reuse ;  /* 0x000000080e0d7c24 */ /* 0x100fe4000f8e0203 */
[--C-:B------:R-:W-:Y:S01]  /*02f0*/  IMAD R15, R16, UR8, R3.reuse ;  /* 0x00000008100f7c24 */ /* 0x100fe2000f8e0203 */
[----:B0-----:R-:W-:Y:S01]  /*0300*/  ULEA UR4, UR5, UR4, 0x18 ;  /* 0x0000000405047291 */ /* 0x001fe2000f8ec0ff */
[----:B------:R-:W-:Y:S01]  /*0310*/  IMAD R7, R12, UR8, R3 ;  /* 0x000000080c077c24 */ /* 0x000fe2000f8e0203 */
[----:B------:R-:W-:Y:S01]  /*0320*/  LEA R21, R2, R21, 0x5 ;  /* 0x0000001502157211 */ /* 0x000fe200078e28ff */
[----:B------:R-:W-:Y:S01]  /*0330*/  IMAD R20, R0, UR8, RZ ;  /* 0x0000000800147c24 */ /* 0x000fe2000f8e02ff */
[C---:B------:R-:W-:Y:S01]  /*0340*/  LEA R26, R2.reuse, R13, 0x5 ;  /* 0x0000000d021a7211 */ /* 0x040fe200078e28ff */
[C---:B------:R-:W-:Y:S01]  /*0350*/  IMAD R7, R2.reuse, 0x20, R7 ;  /* 0x0000002002077824 */ /* 0x040fe200078e0207 */
[----:B------:R-:W-:Y:S02]  /*0360*/  LEA R29, R29, UR4, 0x3 ;  /* 0x000000041d1d7c11 */ /* 0x000fe4000f8e18ff */
[----:B------:R-:W-:Y:S01]  /*0370*/  LEA R28, R2, R15, 0x5 ;  /* 0x0000000f021c7211 */ /* 0x000fe200078e28ff */
[----:B------:R-:W-:Y:S06]  /*0380*/  @P0 BRA `(.L_x_1) ;  /* 0x00000008003c0947 */ /* 0x000fec0003800000 */
[----:B------:R-:W-:Y:S01]  /*0390*/  IMAD.MOV R12, RZ, RZ, -R9 ;  /* 0x000000ffff0c7224 */ /* 0x000fe200078e0a09 */
[----:B------:R-:W-:-:S04]  /*03a0*/  PLOP3.LUT P0, PT, PT, PT, PT, 0x80, 0x8 ;  /* 0x000000000008781c */ /* 0x000fc80003f0f070 */
[----:B------:R-:W-:-:S13]  /*03b0*/  ISETP.GT.AND P1, PT, R12, 0xc, PT ;  /* 0x0000000c0c00780c */ /* 0x000fda0003f24270 */
[----:B------:R-:W-:Y:S05]  /*03c0*/  @!P1 BRA `(.L_x_2) ;  /* 0x0000000400649947 */ /* 0x000fea0003800000 */
[----:B------:R-:W0:Y:S01]  /*03d0*/  LDC.64 R12, c[0x0][0x388] ;  /* 0x0000e200ff0c7b82 */ /* 0x000e220000000a00 */
[----:B------:R-:W-:-:S13]  /*03e0*/  PLOP3.LUT P0, PT, PT, PT, PT, 0x8, 0x80 ;  /* 0x000000000080781c */ /* 0x000fda0003f0e170 */
.L_x_3:
[----:B01----:R-:W-:-:S04]  /*03f0*/  IMAD.WIDE R22, R21, 0x8, R12 ;  /* 0x0000000815167825 */ /* 0x003fc800078e020c */
[--C-:B------:R-:W-:Y:S02]  /*0400*/  IMAD.WIDE R18, R7, 0x8, R12.reuse ;  /* 0x0000000807127825 */ /* 0x100fe400078e020c */
[----:B------:R-:W3:Y:S02]  /*0410*/  LDG.E.64 R22, desc[UR6][R22.64] ;  /* 0x0000000616167981 */ /* 0x000ee4000c1e1b00 */
[--C-:B------:R-:W-:Y:S02]  /*0420*/  IMAD.WIDE R24, R26, 0x8, R12.reuse ;  /* 0x000000081a187825 */ /* 0x100fe400078e020c */
[----:B------:R-:W4:Y:S04]  /*0430*/  LDG.E.64 R18, desc[UR6][R18.64] ;  /* 0x0000000612127981 */ /* 0x000f28000c1e1b00 */
[----:B------:R-:W5:Y:S01]  /*0440*/  LDG.E.64 R24, desc[UR6][R24.64] ;  /* 0x0000000618187981 */ /* 0x000f62000c1e1b00 */
[----:B------:R-:W-:-:S06]  /*0450*/  IMAD.WIDE R14, R28, 0x8, R12 ;  /* 0x000000081c0e7825 */ /* 0x000fcc00078e020c */
[----:B------:R-:W2:Y:S01]  /*0460*/  LDG.E.64 R14, desc[UR6][R14.64] ;  /* 0x000000060e0e7981 */ /* 0x000ea2000c1e1b00 */
[CC--:B------:R-:W-:Y:S02]  /*0470*/  LEA R17, R0.reuse, R29.reuse, 0x8 ;  /* 0x0000001d00117211 */ /* 0x0c0fe400078e40ff */
[----:B------:R-:W-:Y:S01]  /*0480*/  LEA R16, R0, R29, 0x9 ;  /* 0x0000001d00107211 */ /* 0x000fe200078e48ff */
[C---:B------:R-:W-:Y:S01]  /*0490*/  IMAD R21, R20.reuse, 0x4, R21 ;  /* 0x0000000414157824 */ /* 0x040fe200078e0215 */
[C---:B------:R-:W-:Y:S02]  /*04a0*/  LEA R7, R20.reuse, R7, 0x2 ;  /* 0x0000000714077211 */ /* 0x040fe400078e10ff */
[----:B------:R-:W-:Y:S01]  /*04b0*/  LEA R28, R20, R28, 0x2 ;  /* 0x0000001c141c7211 */ /* 0x000fe200078e10ff */
[----:B---3--:R0:W-:Y:S04]  /*04c0*/  STS.64 [R29], R22 ;  /* 0x000000161d007388 */ /* 0x0081e80000000a00 */
[----:B----4-:R-:W-:Y:S04]  /*04d0*/  STS.64 [R17], R18 ;  /* 0x0000001211007388 */ /* 0x010fe80000000a00 */
[----:B-----5:R1:W-:Y:S01]  /*04e0*/  STS.64 [R16], R24 ;  /* 0x0000001810007388 */ /* 0x0203e20000000a00 */
[----:B0-----:R-:W-:-:S06]  /*04f0*/  IMAD.WIDE R22, R7, 0x8, R12 ;  /* 0x0000000807167825 */ /* 0x001fcc00078e020c */
[----:B------:R-:W3:Y:S01]  /*0500*/  LDG.E.64 R22, desc[UR6][R22.64] ;  /* 0x0000000616167981 */ /* 0x000ee2000c1e1b00 */
[----:B-1----:R-:W-:Y:S01]  /*0510*/  LEA R25, R20, R26, 0x2 ;  /* 0x0000001a14197211 */ /* 0x002fe200078e10ff */
[----:B------:R-:W-:-:S04]  /*0520*/  IMAD.WIDE R16, R21, 0x8, R12 ;  /* 0x0000000815107825 */ /* 0x000fc800078e020c */
[----:B------:R-:W-:Y:S02]  /*0530*/  IMAD R24, R0, 0x300, R29 ;  /* 0x0000030000187824 */ /* 0x000fe400078e021d */
[--C-:B------:R-:W-:Y:S01]  /*0540*/  IMAD.WIDE R18, R25, 0x8, R12.reuse ;  /* 0x0000000819127825 */ /* 0x100fe200078e020c */
[----:B------:R-:W4:Y:S04]  /*0550*/  LDG.E.64 R16, desc[UR6][R16.64] ;  /* 0x0000000610107981 */ /* 0x000f28000c1e1b00 */
[----:B--2---:R0:W-:Y:S04]  /*0560*/  STS.64 [R24], R14 ;  /* 0x0000000e18007388 */ /* 0x0041e80000000a00 */
[----:B------:R-:W2:Y:S01]  /*0570*/  LDG.E.64 R18, desc[UR6][R18.64] ;  /* 0x0000000612127981 */ /* 0x000ea2000c1e1b00 */
[----:B0-----:R-:W-:-:S06]  /*0580*/  IMAD.WIDE R14, R28, 0x8, R12 ;  /* 0x000000081c0e7825 */ /* 0x001fcc00078e020c */
[----:B------:R-:W5:Y:S01]  /*0590*/  LDG.E.64 R14, desc[UR6][R14.64] ;  /* 0x000000060e0e7981 */ /* 0x000f62000c1e1b00 */
[----:B------:R-:W-:Y:S01]  /*05a0*/  IMAD R29, R0, 0x400, R29 ;  /* 0x00000400001d7824 */ /* 0x000fe200078e021d */
[----:B------:R-:W-:-:S03]  /*05b0*/  LEA R21, R20, R21, 0x2 ;  /* 0x0000001514157211 */ /* 0x000fc600078e10ff */
[C-C-:B------:R-:W-:Y:S01]  /*05c0*/  IMAD R24, R0.reuse, 0x200, R29.reuse ;  /* 0x0000020000187824 */ /* 0x140fe200078e021d */
[----:B------:R-:W-:Y:S02]  /*05d0*/  LEA R26, R0, R29, 0x8 ;  /* 0x0000001d001a7211 */ /* 0x000fe400078e40ff */
[C---:B------:R-:W-:Y:S01]  /*05e0*/  LEA R7, R20.reuse, R7, 0x2 ;  /* 0x0000000714077211 */ /* 0x040fe200078e10ff */
[----:B------:R-:W-:Y:S01]  /*05f0*/  IMAD R28, R20, 0x4, R28 ;  /* 0x00000004141c7824 */ /* 0x000fe200078e021c */
[----:B----4-:R-:W-:Y:S04]  /*0600*/  STS.64 [R29], R16 ;  /* 0x000000101d007388 */ /* 0x010fe80000000a00 */
[----:B---3--:R0:W-:Y:S04]  /*0610*/  STS.64 [R26], R22 ;  /* 0x000000161a007388 */ /* 0x0081e80000000a00 */
[----:B--2---:R1:W-:Y:S01]  /*0620*/  STS.64 [R24], R18 ;  /* 0x0000001218007388 */ /* 0x0043e20000000a00 */
[----:B0-----:R-:W-:-:S02]  /*0630*/  IMAD R26, R0, 0x300, R29 ;  /* 0x00000300001a7824 */ /* 0x001fc400078e021d */
[----:B-1----:R-:W-:-:S03]  /*0640*/  IMAD.WIDE R18, R21, 0x8, R12 ;  /* 0x0000000815127825 */ /* 0x002fc600078e020c */
[----:B-----5:R0:W-:Y:S01]  /*0650*/  STS.64 [R26], R14 ;  /* 0x0000000e1a007388 */ /* 0x0201e20000000a00 */
[----:B------:R-:W-:-:S03]  /*0660*/  IMAD.WIDE R16, R7, 0x8, R12 ;  /* 0x0000000807107825 */ /* 0x000fc600078e020c */
[----:B------:R-:W2:Y:S04]  /*0670*/  LDG.E.64 R18, desc[UR6][R18.64] ;  /* 0x0000000612127981 */ /* 0x000ea8000c1e1b00 */
[----:B------:R-:W3:Y:S01]  /*0680*/  LDG.E.64 R16, desc[UR6][R16.64] ;  /* 0x0000000610107981 */ /* 0x000ee2000c1e1b00 */
[----:B0-----:R-:W-:Y:S01]  /*0690*/  LEA R26, R20, R25, 0x2 ;  /* 0x00000019141a7211 */ /* 0x001fe200078e10ff */
[----:B------:R-:W-:-:S04]  /*06a0*/  IMAD.WIDE R24, R28, 0x8, R12 ;  /* 0x000000081c187825 */ /* 0x000fc800078e020c */
[----:B------:R-:W-:Y:S02]  /*06b0*/  IMAD.WIDE R22, R26, 0x8, R12 ;  /* 0x000000081a167825 */ /* 0x000fe400078e020c */
[----:B------:R-:W4:Y:S04]  /*06c0*/  LDG.E.64 R24, desc[UR6][R24.64] ;  /* 0x0000000618187981 */ /* 0x000f28000c1e1b00 */
[----:B------:R-:W5:Y:S01]  /*06d0*/  LDG.E.64 R22, desc[UR6][R22.64] ;  /* 0x0000000616167981 */ /* 0x000f62000c1e1b00 */
[----:B------:R-:W-:Y:S01]  /*06e0*/  IMAD R29, R0, 0x400, R29 ;  /* 0x00000400001d7824 */ /* 0x000fe200078e021d */
[C---:B------:R-:W-:Y:S01]  /*06f0*/  LEA R21, R20.reuse, R21, 0x2 ;  /* 0x0000001514157211 */ /* 0x040fe200078e10ff */
[C---:B------:R-:W-:Y:S01]  /*0700*/  IMAD R7, R20.reuse, 0x4, R7 ;  /* 0x0000000414077824 */ /* 0x040fe200078e0207 */
[C---:B------:R-:W-:Y:S01]  /*0710*/  LEA R26, R20.reuse, R26, 0x2 ;  /* 0x0000001a141a7211 */ /* 0x040fe200078e10ff */
[----:B------:R-:W-:-:S02]  /*0720*/  IMAD R28, R20, 0x4, R28 ;  /* 0x00000004141c7824 */ /* 0x000fc400078e021c */
[----:B------:R-:W-:-:S06]  /*0730*/  IMAD.WIDE R14, R21, 0x8, R12 ;  /* 0x00000008150e7825 */ /* 0x000fcc00078e020c */
[----:B------:R-:W4:Y:S04]  /*0740*/  LDG.E.64 R14, desc[UR6][R14.64] ;  /* 0x000000060e0e7981 */ /* 0x000f28000c1e1b00 */
[----:B--2---:R0:W-:Y:S02]  /*0750*/  STS.64 [R29], R18 ;  /* 0x000000121d007388 */ /* 0x0041e40000000a00 */
[CC--:B0-----:R-:W-:Y:S02]  /*0760*/  LEA R19, R0.reuse, R29.reuse, 0x8 ;  /* 0x0000001d00137211 */ /* 0x0c1fe400078e40ff */
[----:B------:R-:W-:-:S03]  /*0770*/  LEA R18, R0, R29, 0x9 ;  /* 0x0000001d00127211 */ /* 0x000fc600078e48ff */
[----:B---3--:R0:W-:Y:S04]  /*0780*/  STS.64 [R19], R16 ;  /* 0x0000001013007388 */ /* 0x0081e80000000a00 */
[----:B-----5:R1:W-:Y:S01]  /*0790*/  STS.64 [R18], R22 ;  /* 0x0000001612007388 */ /* 0x0203e20000000a00 */
[----:B0-----:R-:W-:-:S05]  /*07a0*/  IMAD R17, R0, 0x300, R29 ;  /* 0x0000030000117824 */ /* 0x001fca00078e021d */
[----:B----4-:R0:W-:Y:S01]  /*07b0*/  STS.64 [R17], R24 ;  /* 0x0000001811007388 */ /* 0x0101e20000000a00 */
[----:B-1----:R-:W-:-:S04]  /*07c0*/  IMAD.WIDE R22, R26, 0x8, R12 ;  /* 0x000000081a167825 */ /* 0x002fc800078e020c */
[--C-:B------:R-:W-:Y:S02]  /*07d0*/  IMAD.WIDE R18, R28, 0x8, R12.reuse ;  /* 0x000000081c127825 */ /* 0x100fe400078e020c */
[----:B------:R-:W2:Y:S04]  /*07e0*/  LDG.E.64 R22, desc[UR6][R22.64] ;  /* 0x0000000616167981 */ /* 0x000ea8000c1e1b00 */
[----:B------:R-:W3:Y:S01]  /*07f0*/  LDG.E.64 R18, desc[UR6][R18.64] ;  /* 0x0000000612127981 */ /* 0x000ee2000c1e1b00 */
[----:B0-----:R-:W-:-:S06]  /*0800*/  IMAD.WIDE R16, R7, 0x8, R12 ;  /* 0x0000000807107825 */ /* 0x001fcc00078e020c */
[----:B------:R-:W4:Y:S01]  /*0810*/  LDG.E.64 R16, desc[UR6][R16.64] ;  /* 0x0000000610107981 */ /* 0x000f22000c1e1b00 */
[----:B------:R-:W-:-:S04]  /*0820*/  LEA R29, R0, R29, 0xa ;  /* 0x0000001d001d7211 */ /* 0x000fc800078e50ff */
[CC--:B------:R-:W-:Y:S01]  /*0830*/  LEA R25, R0.reuse, R29.reuse, 0x8 ;  /* 0x0000001d00197211 */ /* 0x0c0fe200078e40ff */
[----:B------:R0:W-:Y:S01]  /*0840*/  STS.64 [R29], R14 ;  /* 0x0000000e1d007388 */ /* 0x0001e20000000a00 */
[C---:B------:R-:W-:Y:S02]  /*0850*/  LEA R24, R0.reuse, R29, 0x9 ;  /* 0x0000001d00187211 */ /* 0x040fe400078e48ff */
[----:B------:R-:W-:Y:S01]  /*0860*/  IADD3 R9, PT, PT, R9, 0x10, RZ ;  /* 0x0000001009097810 */ /* 0x000fe20007ffe0ff */
[----:B0-----:R-:W-:-:S03]  /*0870*/  IMAD R15, R0, 0x300, R29 ;  /* 0x00000300000f7824 */ /* 0x001fc600078e021d */
[----:B------:R-:W-:Y:S01]  /*0880*/  ISETP.GE.AND P1, PT, R9, -0xc, PT ;  /* 0xfffffff40900780c */ /* 0x000fe20003f26270 */
[----:B------:R-:W-:-:S05]  /*0890*/  IMAD R27, R0, 0x4, R27 ;  /* 0x00000004001b7824 */ /* 0x000fca00078e021b */
[----:B------:R-:W-:-:S05]  /*08a0*/  LEA R27, R0, R27, 0x2 ;  /* 0x0000001b001b7211 */ /* 0x000fca00078e10ff */
[----:B------:R-:W-:Y:S01]  /*08b0*/  IMAD R27, R0, 0x4, R27 ;  /* 0x00000004001b7824 */ /* 0x000fe200078e021b */
[C---:B------:R-:W-:Y:S01]  /*08c0*/  LEA R21, R20.reuse, R21, 0x2 ;  /* 0x0000001514157211 */ /* 0x040fe200078e10ff */
[C---:B------:R-:W-:Y:S01]  /*08d0*/  IMAD R7, R20.reuse, 0x4, R7 ;  /* 0x0000000414077824 */ /* 0x040fe200078e0207 */
[----:B------:R-:W-:Y:S01]  /*08e0*/  LEA R26, R20, R26, 0x2 ;  /* 0x0000001a141a7211 */ /* 0x000fe200078e10ff */
[C---:B------:R-:W-:Y:S01]  /*08f0*/  IMAD R29, R0.reuse, 0x400, R29 ;  /* 0x00000400001d7824 */ /* 0x040fe200078e021d */
[----:B------:R-:W-:Y:S02]  /*0900*/  LEA R27, R0, R27, 0x2 ;  /* 0x0000001b001b7211 */ /* 0x000fe400078e10ff */
[----:B------:R-:W-:Y:S01]  /*0910*/  LEA R28, R20, R28, 0x2 ;  /* 0x0000001c141c7211 */ /* 0x000fe200078e10ff */
[----:B----4-:R1:W-:Y:S04]  /*0920*/  STS.64 [R25], R16 ;  /* 0x0000001019007388 */ /* 0x0103e80000000a00 */
[----:B--2---:R1:W-:Y:S04]  /*0930*/  STS.64 [R24], R22 ;  /* 0x0000001618007388 */ /* 0x0043e80000000a00 */
[----:B---3--:R1:W-:Y:S01]  /*0940*/  STS.64 [R15], R18 ;  /* 0x000000120f007388 */ /* 0x0083e20000000a00 */
[----:B------:R-:W-:Y:S05]  /*0950*/  @!P1 BRA `(.L_x_3) ;  /* 0xfffffff800a49947 */ /* 0x000fea000383ffff */
.L_x_2:
[----:B------:R-:W-:-:S04]  /*0960*/  IADD3 R12, PT, PT, -R9, RZ, RZ ;  /* 0x000000ff090c7210 */ /* 0x000fc80007ffe1ff */
[----:B------:R-:W-:-:S13]  /*0970*/  ISETP.GT.AND P1, PT, R12, 0x4, PT ;  /* 0x000000040c00780c */ /* 0x000fda0003f24270 */
[----:B------:R-:W-:Y:S05]  /*0980*/  @!P1 BRA `(.L_x_4) ;  /* 0x0000000000b49947 */ /* 0x000fea0003800000 */
[----:B-1----:R-:W0:Y:S02]  /*0990*/  LDC.64 R18, c[0x0][0x388] ;  /* 0x0000e200ff127b82 */ /* 0x002e240000000a00 */
[----:B0-----:R-:W-:-:S04]  /*09a0*/  IMAD.WIDE R12, R21, 0x8, R18 ;  /* 0x00000008150c7825 */ /* 0x001fc800078e0212 */
[--C-:B------:R-:W-:Y:S02]  /*09b0*/  IMAD.WIDE R16, R7, 0x8, R18.reuse ;  /* 0x0000000807107825 */ /* 0x100fe400078e0212 */
[----:B------:R-:W3:Y:S02]  /*09c0*/  LDG.E.64 R12, desc[UR6][R12.64] ;  /* 0x000000060c0c7981 */ /* 0x000ee4000c1e1b00 */
[--C-:B------:R-:W-:Y:S02]  /*09d0*/  IMAD.WIDE R24, R26, 0x8, R18.reuse ;  /* 0x000000081a187825 */ /* 0x100fe400078e0212 */
[----:B------:R-:W4:Y:S02]  /*09e0*/  LDG.E.64 R16, desc[UR6][R16.64] ;  /* 0x0000000610107981 */ /* 0x000f24000c1e1b00 */
[----:B------:R-:W-:Y:S02]  /*09f0*/  IMAD.WIDE R22, R28, 0x8, R18 ;  /* 0x000000081c167825 */ /* 0x000fe400078e0212 */
[----:B------:R-:W5:Y:S04]  /*0a00*/  LDG.E.64 R24, desc[UR6][R24.64] ;  /* 0x0000000618187981 */ /* 0x000f68000c1e1b00 */
[----:B------:R-:W2:Y:S01]  /*0a10*/  LDG.E.64 R22, desc[UR6][R22.64] ;  /* 0x0000000616167981 */ /* 0x000ea2000c1e1b00 */
[C---:B------:R-:W-:Y:S01]  /*0a20*/  LEA R15, R0.reuse, R29, 0x8 ;  /* 0x0000001d000f7211 */ /* 0x040fe200078e40ff */
[----:B------:R-:W-:Y:S01]  /*0a30*/  IMAD R14, R0, 0x200, R29 ;  /* 0x00000200000e7824 */ /* 0x000fe200078e021d */
[----:B------:R-:W-:-:S02]  /*0a40*/  LEA R21, R20, R21, 0x2 ;  /* 0x0000001514157211 */ /* 0x000fc400078e10ff */
[----:B------:R-:W-:Y:S01]  /*0a50*/  LEA R7, R20, R7, 0x2 ;  /* 0x0000000714077211 */ /* 0x000fe200078e10ff */
[----:B---3--:R-:W-:Y:S04]  /*0a60*/  STS.64 [R29], R12 ;  /* 0x0000000c1d007388 */ /* 0x008fe80000000a00 */
[----:B----4-:R0:W-:Y:S04]  /*0a70*/  STS.64 [R15], R16 ;  /* 0x000000100f007388 */ /* 0x0101e80000000a00 */
[----:B-----5:R1:W-:Y:S01]  /*0a80*/  STS.64 [R14], R24 ;  /* 0x000000180e007388 */ /* 0x0203e20000000a00 */
[----:B0-----:R-:W-:-:S02]  /*0a90*/  IMAD R15, R0, 0x300, R29 ;  /* 0x00000300000f7824 */ /* 0x001fc400078e021d */
[----:B------:R-:W-:Y:S01]  /*0aa0*/  IMAD.WIDE R12, R21, 0x8, R18 ;  /* 0x00000008150c7825 */ /* 0x000fe200078e0212 */
[C---:B-1----:R-:W-:Y:S02]  /*0ab0*/  LEA R25, R20.reuse, R28, 0x2 ;  /* 0x0000001c14197211 */ /* 0x042fe400078e10ff */
[----:B--2---:R0:W-:Y:S04]  /*0ac0*/  STS.64 [R15], R22 ;  /* 0x000000160f007388 */ /* 0x0041e80000000a00 */
[----:B------:R-:W2:Y:S01]  /*0ad0*/  LDG.E.64 R12, desc[UR6][R12.64] ;  /* 0x000000060c0c7981 */ /* 0x000ea2000c1e1b00 */
[----:B0-----:R-:W-:Y:S02]  /*0ae0*/  IMAD R23, R20, 0x4, R26 ;  /* 0x0000000414177824 */ /* 0x001fe400078e021a */
[----:B------:R-:W-:-:S04]  /*0af0*/  IMAD.WIDE R14, R7, 0x8, R18 ;  /* 0x00000008070e7825 */ /* 0x000fc800078e0212 */
[--C-:B------:R-:W-:Y:S02]  /*0b00*/  IMAD.WIDE R16, R23, 0x8, R18.reuse ;  /* 0x0000000817107825 */ /* 0x100fe400078e0212 */
[----:B------:R-:W3:Y:S02]  /*0b10*/  LDG.E.64 R14, desc[UR6][R14.64] ;  /* 0x000000060e0e7981 */ /* 0x000ee4000c1e1b00 */
[----:B------:R-:W-:Y:S02]  /*0b20*/  IMAD.WIDE R18, R25, 0x8, R18 ;  /* 0x0000000819127825 */ /* 0x000fe400078e0212 */
[----:B------:R-:W4:Y:S04]  /*0b30*/  LDG.E.64 R16, desc[UR6][R16.64] ;  /* 0x0000000610107981 */ /* 0x000f28000c1e1b00 */
[----:B------:R-:W5:Y:S01]  /*0b40*/  LDG.E.64 R18, desc[UR6][R18.64] ;  /* 0x0000000612127981 */ /* 0x000f62000c1e1b00 */
[----:B------:R-:W-:-:S04]  /*0b50*/  LEA R29, R0, R29, 0xa ;  /* 0x0000001d001d7211 */ /* 0x000fc800078e50ff */
[C---:B------:R-:W-:Y:S01]  /*0b60*/  LEA R24, R0.reuse, R29, 0x9 ;  /* 0x0000001d00187211 */ /* 0x040fe200078e48ff */
[C---:B------:R-:W-:Y:S01]  /*0b70*/  IMAD R22, R0.reuse, 0x100, R29 ;  /* 0x0000010000167824 */ /* 0x040fe200078e021d */
[----:B------:R-:W-:Y:S01]  /*0b80*/  LEA R27, R0, R27, 0x2 ;  /* 0x0000001b001b7211 */ /* 0x000fe200078e10ff */
[----:B------:R-:W-:Y:S01]  /*0b90*/  VIADD R9, R9, 0x8 ;  /* 0x0000000809097836 */ /* 0x000fe20000000000 */
[----:B------:R-:W-:Y:S01]  /*0ba0*/  PLOP3.LUT P0, PT, PT, PT, PT, 0x8, 0x80 ;  /* 0x000000000080781c */ /* 0x000fe20003f0e170 */
[----:B------:R-:W-:Y:S01]  /*0bb0*/  IMAD R26, R20, 0x4, R23 ;  /* 0x00000004141a7824 */ /* 0x000fe200078e0217 */
[----:B------:R-:W-:Y:S02]  /*0bc0*/  LEA R27, R0, R27, 0x2 ;  /* 0x0000001b001b7211 */ /* 0x000fe400078e10ff */
[C---:B------:R-:W-:Y:S02]  /*0bd0*/  LEA R7, R20.reuse, R7, 0x2 ;  /* 0x0000000714077211 */ /* 0x040fe400078e10ff */
[----:B------:R-:W-:-:S02]  /*0be0*/  LEA R28, R20, R25, 0x2 ;  /* 0x00000019141c7211 */ /* 0x000fc400078e10ff */
[----:B------:R-:W-:Y:S01]  /*0bf0*/  LEA R21, R20, R21, 0x2 ;  /* 0x0000001514157211 */ /* 0x000fe200078e10ff */
[----:B--2---:R0:W-:Y:S02]  /*0c00*/  STS.64 [R29], R12 ;  /* 0x0000000c1d007388 */ /* 0x0041e40000000a00 */
[C-C-:B0-----:R-:W-:Y:S02]  /*0c10*/  IMAD R13, R0.reuse, 0x300, R29.reuse ;  /* 0x00000300000d7824 */ /* 0x141fe400078e021d */
[----:B---3--:R0:W-:Y:S04]  /*0c20*/  STS.64 [R22], R14 ;  /* 0x0000000e16007388 */ /* 0x0081e80000000a00 */
[----:B----4-:R0:W-:Y:S04]  /*0c30*/  STS.64 [R24], R16 ;  /* 0x0000001018007388 */ /* 0x0101e80000000a00 */
[----:B-----5:R0:W-:Y:S01]  /*0c40*/  STS.64 [R13], R18 ;  /* 0x000000120d007388 */ /* 0x0201e20000000a00 */
[----:B------:R-:W-:-:S07]  /*0c50*/  IMAD R29, R0, 0x400, R29 ;  /* 0x00000400001d7824 */ /* 0x000fce00078e021d */
.L_x_4:
[----:B------:R-:W-:-:S13]  /*0c60*/  ISETP.NE.OR P0, PT, R9, RZ, P0 ;  /* 0x000000ff0900720c */ /* 0x000fda0000705670 */
[----:B------:R-:W-:Y:S05]  /*0c70*/  @!P0 BRA `(.L_x_0) ;  /* 0x0000000000608947 */ /* 0x000fea0003800000 */
.L_x_1:
[----:B012---:R-:W-:-:S04]  /*0c80*/  IMAD.WIDE R18, R21, 0x8, R10 ;  /* 0x0000000815127825 */ /* 0x007fc800078e020a */
[--C-:B---3--:R-:W-:Y:S02]  /*0c90*/  IMAD.WIDE R16, R7, 0x8, R10.reuse ;  /* 0x0000000807107825 */ /* 0x108fe400078e020a */
[----:B------:R-:W2:Y:S02]  /*0ca0*/  LDG.E.64 R18, desc[UR6][R18.64] ;  /* 0x0000000612127981 */ /* 0x000ea4000c1e1b00 */
[--C-:B------:R-:W-:Y:S02]  /*0cb0*/  IMAD.WIDE R14, R26, 0x8, R10.reuse ;  /* 0x000000081a0e7825 */ /* 0x100fe400078e020a */
[----:B------:R-:W3:Y:S02]  /*0cc0*/  LDG.E.64 R16, desc[UR6][R16.64] ;  /* 0x0000000610107981 */ /* 0x000ee4000c1e1b00 */
[----:B------:R-:W-:Y:S02]  /*0cd0*/  IMAD.WIDE R12, R28, 0x8, R10 ;  /* 0x000000081c0c7825 */ /* 0x000fe400078e020a */
[----:B------:R-:W4:Y:S04]  /*0ce0*/  LDG.E.64 R14, desc[UR6][R14.64] ;  /* 0x000000060e0e7981 */ /* 0x000f28000c1e1b00 */
[----:B------:R-:W5:Y:S01]  /*0cf0*/  LDG.E.64 R12, desc[UR6][R12.64] ;  /* 0x000000060c0c7981 */ /* 0x000f62000c1e1b00 */
[CC--:B------:R-:W-:Y:S01]  /*0d00*/  LEA R23, R0.reuse, R29.reuse, 0x8 ;  /* 0x0000001d00177211 */ /* 0x0c0fe200078e40ff */
[C---:B------:R-:W-:Y:S01]  /*0d10*/  IMAD R22, R0.reuse, 0x300, R29 ;  /* 0x0000030000167824 */ /* 0x040fe200078e021d */
[C---:B------:R-:W-:Y:S01]  /*0d20*/  LEA R25, R0.reuse, R29, 0x9 ;  /* 0x0000001d00197211 */ /* 0x040fe200078e48ff */
[----:B------:R-:W-:Y:S01]  /*0d30*/  VIADD R9, R9, 0x4 ;  /* 0x0000000409097836 */ /* 0x000fe20000000000 */
[----:B------:R-:W-:Y:S01]  /*0d40*/  LEA R27, R0, R27, 0x2 ;  /* 0x0000001b001b7211 */ /* 0x000fe200078e10ff */
[C---:B------:R-:W-:Y:S01]  /*0d50*/  IMAD R26, R20.reuse, 0x4, R26 ;  /* 0x00000004141a7824 */ /* 0x040fe200078e021a */
[----:B------:R-:W-:-:S02]  /*0d60*/  LEA R7, R20, R7, 0x2 ;  /* 0x0000000714077211 */ /* 0x000fc400078e10ff */
[----:B------:R-:W-:Y:S02]  /*0d70*/  ISETP.NE.AND P0, PT, R9, RZ, PT ;  /* 0x000000ff0900720c */ /* 0x000fe40003f05270 */
[C---:B------:R-:W-:Y:S02]  /*0d80*/  LEA R28, R20.reuse, R28, 0x2 ;  /* 0x0000001c141c7211 */ /* 0x040fe400078e10ff */
[----:B------:R-:W-:Y:S01]  /*0d90*/  LEA R21, R20, R21, 0x2 ;  /* 0x0000001514157211 */ /* 0x000fe200078e10ff */
[----:B--2---:R0:W-:Y:S04]  /*0da0*/  STS.64 [R29], R18 ;  /* 0x000000121d007388 */ /* 0x0041e80000000a00 */
[----:B---3--:R3:W-:Y:S04]  /*0db0*/  STS.64 [R23], R16 ;  /* 0x0000001017007388 */ /* 0x0087e80000000a00 */
[----:B----4-:R3:W-:Y:S04]  /*0dc0*/  STS.64 [R25], R14 ;  /* 0x0000000e19007388 */ /* 0x0107e80000000a00 */
[----:B-----5:R3:W-:Y:S01]  /*0dd0*/  STS.64 [R22], R12 ;  /* 0x0000000c16007388 */ /* 0x0207e20000000a00 */
[----:B0-----:R-:W-:Y:S01]  /*0de0*/  IMAD R29, R0, 0x400, R29 ;  /* 0x00000400001d7824 */ /* 0x001fe200078e021d */
[----:B------:R-:W-:Y:S06]  /*0df0*/  @P0 BRA `(.L_x_1) ;  /* 0xfffffffc00a00947 */ /* 0x000fec000383ffff */
.L_x_0:
[----:B------:R-:W-:-:S13]  /*0e00*/  ISETP.NE.AND P1, PT, R8, RZ, PT ;  /* 0x000000ff0800720c */ /* 0x000fda0003f25270 */
[----:B------:R-:W-:Y:S05]  /*0e10*/  @!P1 BRA `(.L_x_5) ;  /* 0x0000000000509947 */ /* 0x000fea0003800000 */
[----:B------:R-:W5:Y:S01]  /*0e20*/  S2UR UR5, SR_CgaCtaId ;  /* 0x00000000000579c3 */ /* 0x000f620000008800 */
[----:B------:R-:W1:Y:S01]  /*0e30*/  LDCU UR8, c[0x0][0x390] ;  /* 0x00007200ff0877ac */ /* 0x000e620008000800 */
[----:B----4-:R-:W-:Y:S02]  /*0e40*/  IADD3 R27, PT, PT, R5, R27, RZ ;  /* 0x0000001b051b7210 */ /* 0x010fe40007ffe0ff */
[----:B0--3--:R-:W-:Y:S01]  /*0e50*/  IADD3 R14, PT, PT, -R8, RZ, RZ ;  /* 0x000000ff080e7210 */ /* 0x009fe20007ffe1ff */
[----:B------:R-:W-:Y:S01]  /*0e60*/  UMOV UR4, 0x400 ;  /* 0x0000040000047882 */ /* 0x000fe20000000000 */
[----:B------:R-:W-:Y:S01]  /*0e70*/  LEA R12, R4, R27, 0x5 ;  /* 0x0000001b040c7211 */ /* 0x000fe200078e28ff */
[--C-:B------:R-:W-:Y:S01]  /*0e80*/  IMAD R9, R27, 0x20, R3.reuse ;  /* 0x000000201b097824 */ /* 0x100fe200078e0203 */
[----:B--2---:R-:W0:Y:S03]  /*0e90*/  LDC.64 R10, c[0x0][0x388] ;  /* 0x0000e200ff0a7b82 */ /* 0x004e260000000a00 */
[----:B-1----:R-:W-:Y:S01]  /*0ea0*/  IMAD R7, R12, UR8, R3 ;  /* 0x000000080c077c24 */ /* 0x002fe2000f8e0203 */
[----:B-----5:R-:W-:-:S04]  /*0eb0*/  ULEA UR4, UR5, UR4, 0x18 ;  /* 0x0000000405047291 */ /* 0x020fc8000f8ec0ff */
[----:B------:R-:W-:Y:S02]  /*0ec0*/  LEA R7, R2, R7, 0x5 ;  /* 0x0000000702077211 */ /* 0x000fe400078e28ff */
[----:B------:R-:W-:-:S07]  /*0ed0*/  LEA R9, R9, UR4, 0x3 ;  /* 0x0000000409097c11 */ /* 0x000fce000f8e18ff */
.L_x_6:
[----:B0-----:R-:W-:-:S06]  /*0ee0*/  IMAD.WIDE R12, R7, 0x8, R10 ;  /* 0x00000008070c7825 */ /* 0x001fcc00078e020a */
[----:B------:R-:W2:Y:S01]  /*0ef0*/  LDG.E.64 R12, desc[UR6][R12.64] ;  /* 0x000000060c0c7981 */ /* 0x000ea2000c1e1b00 */
[----:B------:R-:W-:Y:S02]  /*0f00*/  VIADD R14, R14, 0x1 ;  /* 0x000000010e0e7836 */ /* 0x000fe40000000000 */
[----:B------:R-:W-:-:S03]  /*0f10*/  IMAD R7, R0, UR8, R7 ;  /* 0x0000000800077c24 */ /* 0x000fc6000f8e0207 */
[----:B------:R-:W-:Y:S01]  /*0f20*/  ISETP.NE.AND P0, PT, R14, RZ, PT ;  /* 0x000000ff0e00720c */ /* 0x000fe20003f05270 */
[----:B--2---:R0:W-:Y:S02]  /*0f30*/  STS.64 [R9], R12 ;  /* 0x0000000c09007388 */ /* 0x0041e40000000a00 */
[----:B0-----:R-:W-:-:S10]  /*0f40*/  LEA R9, R0, R9, 0x8 ;  /* 0x0000000900097211 */ /* 0x001fd400078e40ff */
[----:B------:R-:W-:Y:S05]  /*0f50*/  @P0 BRA `(.L_x_6) ;  /* 0xfffffffc00e00947 */ /* 0x000fea000383ffff */
.L_x_5:
[----:B------:R-:W-:Y:S01]  /*0f60*/  BAR.SYNC.DEFER_BLOCKING 0x0 ;  /* 0x0000000000007b1d */ /* 0x000fe20000010000 */
[----:B------:R-:W-:-:S05]  /*0f70*/  HFMA2 R7, -RZ, RZ, 0, 0 ;  /* 0x00000000ff077431 */ /* 0x000fca00000001ff */
[----:B------:R-:W-:Y:S05]  /*0f80*/  @!P2 BRA `(.L_x_7) ;  /* 0x0000000c0000a947 */ /* 0x000fea0003800000 */
[----:B------:R-:W5:Y:S01]  /*0f90*/  S2UR UR5, SR_CgaCtaId ;  /* 0x00000000000579c3 */ /* 0x000f620000008800 */
[----:B------:R-:W-:Y:S01]  /*0fa0*/  LOP3.LUT R6, R6, 0xfffffffc, RZ, 0xc0, !PT ;  /* 0xfffffffc06067812 */ /* 0x000fe200078ec0ff */
[----:B------:R-:W5:Y:S01]  /*0fb0*/  LDCU UR8, c[0x0][0x394] ;  /* 0x00007280ff0877ac */ /* 0x000f620008000800 */
[----:B----4-:R-:W-:Y:S01]  /*0fc0*/  IMAD R9, R2, 0x20, R5 ;  /* 0x0000002002097824 */ /* 0x010fe200078e0205 */
[----:B-1-3--:R-:W-:Y:S02]  /*0fd0*/  LEA R23, R3, R5, 0x5 ;  /* 0x0000000503177211 */ /* 0x00afe400078e28ff */
[----:B------:R-:W-:Y:S01]  /*0fe0*/  IMAD.MOV R6, RZ, RZ, -R6 ;  /* 0x000000ffff067224 */ /* 0x000fe200078e0a06 */
[----:B------:R-:W-:Y:S01]  /*0ff0*/  UMOV UR4, 0x400 ;  /* 0x0000040000047882 */ /* 0x000fe20000000000 */
[----:B--2---:R-:W1:Y:S01]  /*1000*/  LDC.64 R10, c[0x0][0x380] ;  /* 0x0000e000ff0a7b82 */ /* 0x004e620000000a00 */
[----:B------:R-:W-:Y:S01]  /*1010*/  IADD3 R12, PT, PT, R9, R0, RZ ;  /* 0x00000000090c7210 */ /* 0x000fe20007ffe0ff */
[----:B0-----:R-:W-:Y:S01]  /*1020*/  IMAD R16, R0, 0x3, R9 ;  /* 0x0000000300107824 */ /* 0x001fe200078e0209 */
[----:B------:R-:W-:-:S02]  /*1030*/  ISETP.GE.AND P0, PT, R6, RZ, PT ;  /* 0x000000ff0600720c */ /* 0x000fc40003f06270 */
[----:B------:R-:W-:Y:S02]  /*1040*/  LEA R14, R0, R9, 0x1 ;  /* 0x00000009000e7211 */ /* 0x000fe400078e08ff */
[----:B------:R-:W-:Y:S01]  /*1050*/  MOV R7, RZ ;  /* 0x000000ff00077202 */ /* 0x000fe20000000f00 */
[--C-:B-----5:R-:W-:Y:S02]  /*1060*/  IMAD R13, R12, UR8, R3.reuse ;  /* 0x000000080c0d7c24 */ /* 0x120fe4000f8e0203 */
[--C-:B------:R-:W-:Y:S01]  /*1070*/  IMAD R25, R14, UR8, R3.reuse ;  /* 0x000000080e197c24 */ /* 0x100fe2000f8e0203 */
[----:B------:R-:W-:Y:S01]  /*1080*/  ULEA UR4, UR5, UR4, 0x18 ;  /* 0x0000000405047291 */ /* 0x000fe2000f8ec0ff */
[--C-:B------:R-:W-:Y:S01]  /*1090*/  IMAD R17, R9, UR8, R3.reuse ;  /* 0x0000000809117c24 */ /* 0x100fe2000f8e0203 */
[----:B------:R-:W-:Y:S01]  /*10a0*/  LEA R28, R4, R13, 0x5 ;  /* 0x0000000d041c7211 */ /* 0x000fe200078e28ff */
[----:B------:R-:W-:Y:S01]  /*10b0*/  IMAD R15, R16, UR8, R3 ;  /* 0x00000008100f7c24 */ /* 0x000fe2000f8e0203 */
[----:B------:R-:W-:Y:S01]  /*10c0*/  LEA R25, R4, R25, 0x5 ;  /* 0x0000001904197211 */ /* 0x000fe200078e28ff */
[----:B------:R-:W-:Y:S01]  /*10d0*/  IMAD R9, R0, UR8, RZ ;  /* 0x0000000800097c24 */ /* 0x000fe2000f8e02ff */
[----:B------:R-:W-:Y:S01]  /*10e0*/  LEA R23, R23, UR4, 0x3 ;  /* 0x0000000417177c11 */ /* 0x000fe2000f8e18ff */
[----:B------:R-:W-:-:S02]  /*10f0*/  IMAD R24, R4, 0x20, R17 ;  /* 0x0000002004187824 */ /* 0x000fc400078e0211 */
[----:B------:R-:W-:Y:S01]  /*1100*/  IMAD R26, R4, 0x20, R15 ;  /* 0x00000020041a7824 */ /* 0x000fe200078e020f */
[----:B------:R-:W-:Y:S06]  /*1110*/  @P0 BRA `(.L_x_8) ;  /* 0x00000008003c0947 */ /* 0x000fec0003800000 */
[----:B------:R-:W-:Y:S02]  /*1120*/  IADD3 R12, PT, PT, -R6, RZ, RZ ;  /* 0x000000ff060c7210 */ /* 0x000fe40007ffe1ff */
[----:B------:R-:W-:Y:S02]  /*1130*/  PLOP3.LUT P0, PT, PT, PT, PT, 0x80, 0x8 ;  /* 0x000000000008781c */ /* 0x000fe40003f0f070 */
[----:B------:R-:W-:-:S13]  /*1140*/  ISETP.GT.AND P2, PT, R12, 0xc, PT ;  /* 0x0000000c0c00780c */ /* 0x000fda0003f44270 */
[----:B------:R-:W-:Y:S05]  /*1150*/  @!P2 BRA `(.L_x_9) ;  /* 0x000000040064a947 */ /* 0x000fea0003800000 */
[----:B------:R-:W0:Y:S01]  /*1160*/  LDC.64 R12, c[0x0][0x380] ;  /* 0x0000e000ff0c7b82 */ /* 0x000e220000000a00 */
[----:B------:R-:W-:-:S13]  /*1170*/  PLOP3.LUT P0, PT, PT, PT, PT, 0x8, 0x80 ;  /* 0x000000000080781c */ /* 0x000fda0003f0e170 */
.L_x_10:
[----:B------:R2:W3:Y:S01]  /*1180*/  LDS.64 R20, [R23] ;  /* 0x0000000017147984 */ /* 0x0004e20000000a00 */
[C---:B------:R-:W-:Y:S01]  /*1190*/  LEA R22, R0.reuse, R23, 0x3 ;  /* 0x0000001700167211 */ /* 0x040fe200078e18ff */
[C---:B------:R-:W-:Y:S01]  /*11a0*/  IMAD R27, R0.reuse, 0x10, R23 ;  /* 0x00000010001b7824 */ /* 0x040fe200078e0217 */
[----:B------:R-:W-:Y:S01]  /*11b0*/  LEA R7, R0, R7, 0x2 ;  /* 0x0000000700077211 */ /* 0x000fe200078e10ff */
[----:B0-----:R-:W-:Y:S01]  /*11c0*/  IMAD.WIDE R14, R24, 0x8, R12 ;  /* 0x00000008180e7825 */ /* 0x001fe200078e020c */
[----:B------:R-:W-:Y:S01]  /*11d0*/  LEA R24, R9, R24, 0x2 ;  /* 0x0000001809187211 */ /* 0x000fe200078e10ff */
[----:B------:R0:W4:Y:S01]  /*11e0*/  LDS.64 R16, [R22] ;  /* 0x0000000016107984 */ /* 0x0001220000000a00 */
[C---:B------:R-:W-:Y:S01]  /*11f0*/  LEA R7, R0.reuse, R7, 0x2 ;  /* 0x0000000700077211 */ /* 0x040fe200078e10ff */
[C---:B------:R-:W-:Y:S01]  /*1200*/  IMAD R29, R0.reuse, 0x18, R23 ;  /* 0x00000018001d7824 */ /* 0x040fe200078e0217 */
[----:B--2---:R-:W-:Y:S01]  /*1210*/  LEA R23, R0, R23, 0x5 ;  /* 0x0000001700177211 */ /* 0x004fe200078e28ff */
[----:B------:R2:W5:Y:S01]  /*1220*/  LDS.64 R18, [R27] ;  /* 0x000000001b127984 */ /* 0x0005620000000a00 */
[----:B------:R-:W-:Y:S01]  /*1230*/  VIADD R6, R6, 0x10 ;  /* 0x0000001006067836 */ /* 0x000fe20000000000 */
[----:B------:R-:W-:-:S02]  /*1240*/  LEA R7, R0, R7, 0x2 ;  /* 0x0000000700077211 */ /* 0x000fc400078e10ff */
[----:B0-----:R-:W-:Y:S02]  /*1250*/  IMAD R22, R0, 0x10, R23 ;  /* 0x0000001000167824 */ /* 0x001fe400078e0217 */
[----:B------:R-:W-:Y:S02]  /*1260*/  ISETP.GE.AND P2, PT, R6, -0xc, PT ;  /* 0xfffffff40600780c */ /* 0x000fe40003f46270 */
[C---:B--2---:R-:W-:Y:S02]  /*1270*/  LEA R27, R0.reuse, R23, 0x3 ;  /* 0x00000017001b7211 */ /* 0x044fe400078e18ff */
[----:B------:R-:W-:Y:S01]  /*1280*/  LEA R7, R0, R7, 0x2 ;  /* 0x0000000700077211 */ /* 0x000fe200078e10ff */
[----:B---3--:R0:W-:Y:S04]  /*1290*/  STG.E.64 desc[UR6][R14.64], R20 ;  /* 0x000000140e007986 */ /* 0x0081e8000c101b06 */
[----:B------:R-:W2:Y:S01]  /*12a0*/  LDS.64 R14, [R29] ;  /* 0x000000001d0e7984 */ /* 0x000ea20000000a00 */
[----:B0-----:R-:W-:-:S05]  /*12b0*/  IMAD.WIDE R20, R28, 0x8, R12 ;  /* 0x000000081c147825 */ /* 0x001fca00078e020c */
[----:B----4-:R0:W-:Y:S02]  /*12c0*/  STG.E.64 desc[UR6][R20.64], R16 ;  /* 0x0000001014007986 */ /* 0x0101e4000c101b06 */
[----:B0-----:R-:W-:Y:S01]  /*12d0*/  IMAD.WIDE R16, R25, 0x8, R12 ;  /* 0x0000000819107825 */ /* 0x001fe200078e020c */
[----:B------:R-:W-:-:S03]  /*12e0*/  LEA R25, R9, R25, 0x2 ;  /* 0x0000001909197211 */ /* 0x000fc600078e10ff */
[----:B------:R-:W-:Y:S01]  /*12f0*/  IMAD.WIDE R20, R26, 0x8, R12 ;  /* 0x000000081a147825 */ /* 0x000fe200078e020c */
[----:B-----5:R-:W-:Y:S04]  /*1300*/  STG.E.64 desc[UR6][R16.64], R18 ;  /* 0x0000001210007986 */ /* 0x020fe8000c101b06 */
[----:B------:R-:W0:Y:S04]  /*1310*/  LDS.64 R18, [R23] ;  /* 0x0000000017127984 */ /* 0x000e280000000a00 */
[----:B------:R3:W4:Y:S04]  /*1320*/  LDS.64 R16, [R27] ;  /* 0x000000001b107984 */ /* 0x0007280000000a00 */
[----:B--2---:R-:W-:Y:S04]  /*1330*/  STG.E.64 desc[UR6][R20.64], R14 ;  /* 0x0000000e14007986 */ /* 0x004fe8000c101b06 */
[----:B------:R2:W5:Y:S01]  /*1340*/  LDS.64 R14, [R22] ;  /* 0x00000000160e7984 */ /* 0x0005620000000a00 */
[----:B---3--:R-:W-:-:S02]  /*1350*/  IMAD R27, R0, 0x18, R23 ;  /* 0x00000018001b7824 */ /* 0x008fc400078e0217 */
[----:B------:R-:W-:Y:S01]  /*1360*/  IMAD R23, R0, 0x20, R23 ;  /* 0x0000002000177824 */ /* 0x000fe200078e0217 */
[C---:B--2---:R-:W-:Y:S01]  /*1370*/  LEA R22, R9.reuse, R28, 0x2 ;  /* 0x0000001c09167211 */ /* 0x044fe200078e10ff */
[----:B------:R-:W-:Y:S01]  /*1380*/  IMAD.WIDE R28, R24, 0x8, R12 ;  /* 0x00000008181c7825 */ /* 0x000fe200078e020c */
[----:B------:R-:W-:-:S03]  /*1390*/  LEA R24, R9, R24, 0x2 ;  /* 0x0000001809187211 */ /* 0x000fc600078e10ff */
[--C-:B------:R-:W-:Y:S01]  /*13a0*/  IMAD.WIDE R20, R22, 0x8, R12.reuse ;  /* 0x0000000816147825 */ /* 0x100fe200078e020c */
[----:B0-----:R0:W-:Y:S04]  /*13b0*/  STG.E.64 desc[UR6][R28.64], R18 ;  /* 0x000000121c007986 */ /* 0x0011e8000c101b06 */
[----:B----4-:R-:W-:Y:S04]  /*13c0*/  STG.E.64 desc[UR6][R20.64], R16 ;  /* 0x0000001014007986 */ /* 0x010fe8000c101b06 */
[----:B------:R-:W2:Y:S04]  /*13d0*/  LDS.64 R16, [R27] ;  /* 0x000000001b107984 */ /* 0x000ea80000000a00 */
[----:B------:R-:W3:Y:S01]  /*13e0*/  LDS.64 R20, [R23] ;  /* 0x0000000017147984 */ /* 0x000ee20000000a00 */
[----:B0-----:R-:W-:Y:S01]  /*13f0*/  IMAD.WIDE R18, R25, 0x8, R12 ;  /* 0x0000000819127825 */ /* 0x001fe200078e020c */
[----:B------:R-:W-:-:S02]  /*1400*/  LEA R28, R0, R23, 0x3 ;  /* 0x00000017001c7211 */ /* 0x000fc400078e18ff */
[C---:B------:R-:W-:Y:S02]  /*1410*/  LEA R25, R9.reuse, R25, 0x2 ;  /* 0x0000001909197211 */ /* 0x040fe400078e10ff */
[----:B-----5:R0:W-:Y:S04]  /*1420*/  STG.E.64 desc[UR6][R18.64], R14 ;  /* 0x0000000e12007986 */ /* 0x0201e8000c101b06 */
[----:B------:R-:W4:Y:S01]  /*1430*/  LDS.64 R28, [R28] ;  /* 0x000000001c1c7984 */ /* 0x000f220000000a00 */
[C---:B0-----:R-:W-:Y:S01]  /*1440*/  IMAD R18, R9.reuse, 0x4, R26 ;  /* 0x0000000409127824 */ /* 0x041fe200078e021a */
[----:B------:R-:W-:Y:S01]  /*1450*/  LEA R19, R0, R23, 0x4 ;  /* 0x0000001700137211 */ /* 0x000fe200078e20ff */
[----:B------:R-:W-:Y:S01]  /*1460*/  IMAD.WIDE R14, R24, 0x8, R12 ;  /* 0x00000008180e7825 */ /* 0x000fe200078e020c */
[----:B------:R-:W-:-:S03]  /*1470*/  LEA R24, R9, R24, 0x2 ;  /* 0x0000001809187211 */ /* 0x000fc600078e10ff */
[----:B------:R-:W-:-:S04]  /*1480*/  IMAD.WIDE R26, R18, 0x8, R12 ;  /* 0x00000008121a7825 */ /* 0x000fc800078e020c */
[----:B------:R-:W-:Y:S01]  /*1490*/  IMAD R18, R9, 0x4, R18 ;  /* 0x0000000409127824 */ /* 0x000fe200078e0212 */
[----:B--2---:R-:W-:Y:S04]  /*14a0*/  STG.E.64 desc[UR6][R26.64], R16 ;  /* 0x000000101a007986 */ /* 0x004fe8000c101b06 */
[----:B---3--:R-:W-:Y:S04]  /*14b0*/  STG.E.64 desc[UR6][R14.64], R20 ;  /* 0x000000140e007986 */ /* 0x008fe8000c101b06 */
[----:B------:R0:W2:Y:S02]  /*14c0*/  LDS.64 R14, [R19] ;  /* 0x00000000130e7984 */ /* 0x0000a40000000a00 */
[C---:B0-----:R-:W-:Y:S01]  /*14d0*/  LEA R19, R0.reuse, R23, 0x5 ;  /* 0x0000001700137211 */ /* 0x041fe200078e28ff */
[----:B------:R-:W-:-:S02]  /*14e0*/  IMAD R21, R0, 0x18, R23 ;  /* 0x0000001800157824 */ /* 0x000fc400078e0217 */
[----:B------:R-:W-:Y:S02]  /*14f0*/  IMAD R20, R9, 0x4, R22 ;  /* 0x0000000409147824 */ /* 0x000fe400078e0216 */
[----:B------:R-:W-:Y:S02]  /*1500*/  LDS.64 R26, [R19] ;  /* 0x00000000131a7984 */ /* 0x000fe40000000a00 */
[----:B------:R-:W-:Y:S02]  /*1510*/  IMAD.WIDE R16, R20, 0x8, R12 ;  /* 0x0000000814107825 */ /* 0x000fe400078e020c */
[----:B------:R0:W3:Y:S04]  /*1520*/  LDS.64 R22, [R21] ;  /* 0x0000000015167984 */ /* 0x0000e80000000a00 */
[----:B----4-:R4:W-:Y:S01]  /*1530*/  STG.E.64 desc[UR6][R16.64], R28 ;  /* 0x0000001c10007986 */ /* 0x0109e2000c101b06 */
[----:B0-----:R-:W-:-:S02]  /*1540*/  IMAD R21, R0, 0x10, R19 ;  /* 0x0000001000157824 */ /* 0x001fc400078e0213 */
[--C-:B----4-:R-:W-:Y:S01]  /*1550*/  IMAD.WIDE R16, R25, 0x8, R12.reuse ;  /* 0x0000000819107825 */ /* 0x110fe200078e020c */
[----:B------:R-:W-:Y:S02]  /*1560*/  LEA R28, R0, R19, 0x3 ;  /* 0x00000013001c7211 */ /* 0x000fe400078e18ff */
[----:B------:R-:W-:Y:S02]  /*1570*/  LEA R25, R9, R25, 0x2 ;  /* 0x0000001909197211 */ /* 0x000fe400078e10ff */
[----:B--2---:R0:W-:Y:S04]  /*1580*/  STG.E.64 desc[UR6][R16.64], R14 ;  /* 0x0000000e10007986 */ /* 0x0041e8000c101b06 */
[----:B------:R-:W2:Y:S01]  /*1590*/  LDS.64 R28, [R28] ;  /* 0x000000001c1c7984 */ /* 0x000ea20000000a00 */
[----:B0-----:R-:W-:-:S04]  /*15a0*/  IMAD.WIDE R14, R18, 0x8, R12 ;  /* 0x00000008120e7825 */ /* 0x001fc800078e020c */
[----:B------:R-:W-:Y:S01]  /*15b0*/  IMAD R16, R0, 0x18, R19 ;  /* 0x0000001800107824 */ /* 0x000fe200078e0213 */
[----:B---3--:R0:W-:Y:S01]  /*15c0*/  STG.E.64 desc[UR6][R14.64], R22 ;  /* 0x000000160e007986 */ /* 0x0081e2000c101b06 */
[----:B------:R-:W-:-:S04]  /*15d0*/  IMAD R18, R9, 0x4, R18 ;  /* 0x0000000409127824 */ /* 0x000fc800078e0212 */
[----:B------:R-:W-:Y:S01]  /*15e0*/  LDS.64 R16, [R16] ;  /* 0x0000000010107984 */ /* 0x000fe20000000a00 */
[----:B0-----:R-:W-:Y:S01]  /*15f0*/  IMAD.WIDE R22, R24, 0x8, R12 ;  /* 0x0000000818167825 */ /* 0x001fe200078e020c */
[----:B------:R-:W-:-:S03]  /*1600*/  LEA R14, R9, R20, 0x2 ;  /* 0x00000014090e7211 */ /* 0x000fc600078e10ff */
[----:B------:R-:W-:Y:S01]  /*1610*/  IMAD R24, R9, 0x4, R24 ;  /* 0x0000000409187824 */ /* 0x000fe200078e0218 */
[----:B------:R-:W-:Y:S04]  /*1620*/  STG.E.64 desc[UR6][R22.64], R26 ;  /* 0x0000001a16007986 */ /* 0x000fe8000c101b06 */
[----:B------:R0:W3:Y:S02]  /*1630*/  LDS.64 R22, [R21] ;  /* 0x0000000015167984 */ /* 0x0000e40000000a00 */
[----:B0-----:R-:W-:-:S04]  /*1640*/  IMAD.WIDE R20, R14, 0x8, R12 ;  /* 0x000000080e147825 */ /* 0x001fc800078e020c */
[--C-:B------:R-:W-:Y:S01]  /*1650*/  IMAD.WIDE R26, R18, 0x8, R12.reuse ;  /* 0x00000008121a7825 */ /* 0x100fe200078e020c */
[----:B--2---:R0:W-:Y:S03]  /*1660*/  STG.E.64 desc[UR6][R20.64], R28 ;  /* 0x0000001c14007986 */ /* 0x0041e6000c101b06 */
[----:B0-----:R-:W-:Y:S01]  /*1670*/  IMAD.WIDE R20, R25, 0x8, R12 ;  /* 0x0000000819147825 */ /* 0x001fe200078e020c */
[C---:B------:R-:W-:Y:S02]  /*1680*/  LEA R28, R9.reuse, R14, 0x2 ;  /* 0x0000000e091c7211 */ /* 0x040fe400078e10ff */
[C---:B------:R-:W-:Y:S02]  /*1690*/  LEA R25, R9.reuse, R25, 0x2 ;  /* 0x0000001909197211 */ /* 0x040fe400078e10ff */
[----:B---3--:R0:W-:Y:S04]  /*16a0*/  STG.E.64 desc[UR6][R20.64], R22 ;  /* 0x0000001614007986 */ /* 0x0081e8000c101b06 */
[----:B------:R2:W-:Y:S01]  /*16b0*/  STG.E.64 desc[UR6][R26.64], R16 ;  /* 0x000000101a007986 */ /* 0x0005e2000c101b06 */
[----:B0-----:R-:W-:Y:S01]  /*16c0*/  LEA R23, R0, R19, 0x5 ;  /* 0x0000001300177211 */ /* 0x001fe200078e28ff */
[----:B--2---:R-:W-:Y:S01]  /*16d0*/  IMAD R26, R9, 0x4, R18 ;  /* 0x00000004091a7824 */ /* 0x004fe200078e0212 */
[----:B------:R-:W-:Y:S06]  /*16e0*/  @!P2 BRA `(.L_x_10) ;  /* 0xfffffff800a4a947 */ /* 0x000fec000383ffff */
.L_x_9:
[----:B------:R-:W-:-:S04]  /*16f0*/  IADD3 R12, PT, PT, -R6, RZ, RZ ;  /* 0x000000ff060c7210 */ /* 0x000fc80007ffe1ff */
[----:B------:R-:W-:-:S13]  /*1700*/  ISETP.GT.AND P2, PT, R12, 0x4, PT ;  /* 0x000000040c00780c */ /* 0x000fda0003f44270 */
[----:B------:R-:W-:Y:S05]  /*1710*/  @!P2 BRA `(.L_x_11) ;  /* 0x0000000000b4a947 */ /* 0x000fea0003800000 */
[----:B------:R-:W0:Y:S01]  /*1720*/  LDS.64 R20, [R23] ;  /* 0x0000000017147984 */ /* 0x000e220000000a00 */
[C-C-:B------:R-:W-:Y:S01]  /*1730*/  IMAD R29, R0.reuse, 0x8, R23.reuse ;  /* 0x00000008001d7824 */ /* 0x140fe200078e0217 */
[----:B------:R-:W2:Y:S01]  /*1740*/  LDC.64 R12, c[0x0][0x380] ;  /* 0x0000e000ff0c7b82 */ /* 0x000ea20000000a00 */
[CC--:B------:R-:W-:Y:S01]  /*1750*/  LEA R14, R0.reuse, R23.reuse, 0x4 ;  /* 0x00000017000e7211 */ /* 0x0c0fe200078e20ff */
[C---:B------:R-:W-:Y:S01]  /*1760*/  IMAD R22, R0.reuse, 0x18, R23 ;  /* 0x0000001800167824 */ /* 0x040fe200078e0217 */
[C---:B------:R-:W-:Y:S01]  /*1770*/  LEA R27, R0.reuse, R23, 0x5 ;  /* 0x00000017001b7211 */ /* 0x040fe200078e28ff */
[----:B------:R3:W4:Y:S01]  /*1780*/  LDS.64 R18, [R29] ;  /* 0x000000001d127984 */ /* 0x0007220000000a00 */
[----:B------:R-:W-:Y:S01]  /*1790*/  IMAD R7, R0, 0x4, R7 ;  /* 0x0000000400077824 */ /* 0x000fe200078e0207 */
[----:B------:R-:W-:Y:S02]  /*17a0*/  PLOP3.LUT P0, PT, PT, PT, PT, 0x8, 0x80 ;  /* 0x000000000080781c */ /* 0x000fe40003f0e170 */
[----:B------:R-:W5:Y:S01]  /*17b0*/  LDS.64 R14, [R14] ;  /* 0x000000000e0e7984 */ /* 0x000f620000000a00 */
[----:B------:R-:W-:-:S02]  /*17c0*/  IADD3 R6, PT, PT, R6, 0x8, RZ ;  /* 0x0000000806067810 */ /* 0x000fc40007ffe0ff */
[C---:B------:R-:W-:Y:S01]  /*17d0*/  LEA R7, R0.reuse, R7, 0x2 ;  /* 0x0000000700077211 */ /* 0x040fe200078e10ff */
[----:B---3--:R-:W-:Y:S02]  /*17e0*/  IMAD R29, R0, 0x8, R27 ;  /* 0x00000008001d7824 */ /* 0x008fe400078e021b */
[----:B--2---:R-:W-:Y:S01]  /*17f0*/  IMAD.WIDE R16, R24, 0x8, R12 ;  /* 0x0000000818107825 */ /* 0x004fe200078e020c */
[----:B------:R-:W-:-:S04]  /*1800*/  LEA R24, R9, R24, 0x2 ;  /* 0x0000001809187211 */ /* 0x000fc800078e10ff */
[----:B0-----:R-:W-:Y:S04]  /*1810*/  STG.E.64 desc[UR6][R16.64], R20 ;  /* 0x0000001410007986 */ /* 0x001fe8000c101b06 */
[----:B------:R0:W2:Y:S02]  /*1820*/  LDS.64 R16, [R22] ;  /* 0x0000000016107984 */ /* 0x0000a40000000a00 */
[----:B0-----:R-:W-:-:S04]  /*1830*/  IMAD.WIDE R22, R28, 0x8, R12 ;  /* 0x000000081c167825 */ /* 0x001fc800078e020c */
[----:B------:R-:W-:Y:S01]  /*1840*/  IMAD.WIDE R20, R25, 0x8, R12 ;  /* 0x0000000819147825 */ /* 0x000fe200078e020c */
[----:B----4-:R0:W-:Y:S01]  /*1850*/  STG.E.64 desc[UR6][R22.64], R18 ;  /* 0x0000001216007986 */ /* 0x0101e2000c101b06 */
[C---:B------:R-:W-:Y:S02]  /*1860*/  LEA R25, R9.reuse, R25, 0x2 ;  /* 0x0000001909197211 */ /* 0x040fe400078e10ff */
[C---:B------:R-:W-:Y:S01]  /*1870*/  IMAD R28, R9.reuse, 0x4, R28 ;  /* 0x00000004091c7824 */ /* 0x040fe200078e021c */
[----:B------:R-:W3:Y:S04]  /*1880*/  LDS.64 R18, [R27] ;  /* 0x000000001b127984 */ /* 0x000ee80000000a00 */
[----:B-----5:R-:W-:Y:S04]  /*1890*/  STG.E.64 desc[UR6][R20.64], R14 ;  /* 0x0000000e14007986 */ /* 0x020fe8000c101b06 */
[----:B------:R4:W5:Y:S01]  /*18a0*/  LDS.64 R14, [R29] ;  /* 0x000000001d0e7984 */ /* 0x0009620000000a00 */
[C---:B0-----:R-:W-:Y:S01]  /*18b0*/  IMAD R22, R0.reuse, 0x18, R27 ;  /* 0x0000001800167824 */ /* 0x041fe200078e021b */
[----:B----4-:R-:W-:Y:S01]  /*18c0*/  LEA R29, R0, R27, 0x4 ;  /* 0x0000001b001d7211 */ /* 0x010fe200078e20ff */
[----:B------:R-:W-:Y:S01]  /*18d0*/  IMAD.WIDE R20, R26, 0x8, R12 ;  /* 0x000000081a147825 */ /* 0x000fe200078e020c */
[----:B------:R-:W-:-:S04]  /*18e0*/  LEA R26, R9, R26, 0x2 ;  /* 0x0000001a091a7211 */ /* 0x000fc800078e10ff */
[----:B--2---:R0:W-:Y:S02]  /*18f0*/  STG.E.64 desc[UR6][R20.64], R16 ;  /* 0x0000001014007986 */ /* 0x0041e4000c101b06 */
[----:B0-----:R-:W-:Y:S01]  /*1900*/  IMAD.WIDE R16, R24, 0x8, R12 ;  /* 0x0000000818107825 */ /* 0x001fe200078e020c */
[----:B------:R-:W-:-:S03]  /*1910*/  LEA R24, R9, R24, 0x2 ;  /* 0x0000001809187211 */ /* 0x000fc600078e10ff */
[----:B------:R-:W-:Y:S01]  /*1920*/  IMAD.WIDE R20, R25, 0x8, R12 ;  /* 0x0000000819147825 */ /* 0x000fe200078e020c */
[----:B---3--:R-:W-:Y:S01]  /*1930*/  STG.E.64 desc[UR6][R16.64], R18 ;  /* 0x0000001210007986 */ /* 0x008fe2000c101b06 */
[----:B------:R-:W-:-:S03]  /*1940*/  LEA R25, R9, R25, 0x2 ;  /* 0x0000001909197211 */ /* 0x000fc600078e10ff */
[----:B------:R-:W0:Y:S04]  /*1950*/  LDS.64 R18, [R29] ;  /* 0x000000001d127984 */ /* 0x000e280000000a00 */
[----:B------:R2:W3:Y:S02]  /*1960*/  LDS.64 R16, [R22] ;  /* 0x0000000016107984 */ /* 0x0004e40000000a00 */
[----:B--2---:R-:W-:Y:S01]  /*1970*/  IMAD.WIDE R22, R28, 0x8, R12 ;  /* 0x000000081c167825 */ /* 0x004fe200078e020c */
[----:B------:R-:W-:-:S03]  /*1980*/  LEA R28, R9, R28, 0x2 ;  /* 0x0000001c091c7211 */ /* 0x000fc600078e10ff */
[----:B------:R-:W-:Y:S01]  /*1990*/  IMAD.WIDE R12, R26, 0x8, R12 ;  /* 0x000000081a0c7825 */ /* 0x000fe200078e020c */
[----:B-----5:R2:W-:Y:S03]  /*19a0*/  STG.E.64 desc[UR6][R22.64], R14 ;  /* 0x0000000e16007986 */ /* 0x0205e6000c101b06 */
[----:B------:R-:W-:Y:S02]  /*19b0*/  IMAD R26, R9, 0x4, R26 ;  /* 0x00000004091a7824 */ /* 0x000fe400078e021a */
[----:B--2---:R-:W-:Y:S01]  /*19c0*/  IMAD R23, R0, 0x20, R27 ;  /* 0x0000002000177824 */ /* 0x004fe200078e021b */
[----:B0-----:R0:W-:Y:S04]  /*19d0*/  STG.E.64 desc[UR6][R20.64], R18 ;  /* 0x0000001214007986 */ /* 0x0011e8000c101b06 */
[----:B---3--:R0:W-:Y:S02]  /*19e0*/  STG.E.64 desc[UR6][R12.64], R16 ;  /* 0x000000100c007986 */ /* 0x0081e4000c101b06 */
.L_x_11:
[----:B------:R-:W-:-:S13]  /*19f0*/  ISETP.NE.OR P0, PT, R6, RZ, P0 ;  /* 0x000000ff0600720c */ /* 0x000fda0000705670 */
[----:B------:R-:W-:Y:S05]  /*1a00*/  @!P0 BRA `(.L_x_7) ;  /* 0x0000000000608947 */ /* 0x000fea0003800000 */
.L_x_8:
[----:B0-----:R0:W2:Y:S01]  /*1a10*/  LDS.64 R20, [R23] ;  /* 0x0000000017147984 */ /* 0x0010a20000000a00 */
[C---:B------:R-:W-:Y:S01]  /*1a20*/  LEA R22, R0.reuse, R23, 0x3 ;  /* 0x0000001700167211 */ /* 0x040fe200078e18ff */
[--C-:B-1----:R-:W-:Y:S01]  /*1a30*/  IMAD R16, R0, 0x10, R23.reuse ;  /* 0x0000001000107824 */ /* 0x102fe200078e0217 */
[----:B------:R-:W-:Y:S01]  /*1a40*/  IADD3 R6, PT, PT, R6, 0x4, RZ ;  /* 0x0000000406067810 */ /* 0x000fe20007ffe0ff */
[C---:B------:R-:W-:Y:S01]  /*1a50*/  IMAD R14, R0.reuse, 0x18, R23 ;  /* 0x00000018000e7824 */ /* 0x040fe200078e0217 */
[----:B------:R-:W-:Y:S01]  /*1a60*/  LEA R7, R0, R7, 0x2 ;  /* 0x0000000700077211 */ /* 0x000fe200078e10ff */
[----:B------:R-:W3:Y:S01]  /*1a70*/  LDS.64 R18, [R22] ;  /* 0x0000000016127984 */ /* 0x000ee20000000a00 */
[----:B-1----:R-:W-:Y:S01]  /*1a80*/  IMAD.WIDE R12, R24, 0x8, R10 ;  /* 0x00000008180c7825 */ /* 0x002fe200078e020a */
[----:B------:R-:W-:Y:S02]  /*1a90*/  ISETP.NE.AND P0, PT, R6, RZ, PT ;  /* 0x000000ff0600720c */ /* 0x000fe40003f05270 */
[----:B------:R-:W1:Y:S01]  /*1aa0*/  LDS.64 R16, [R16] ;  /* 0x0000000010107984 */ /* 0x000e620000000a00 */
[----:B------:R-:W-:Y:S01]  /*1ab0*/  LEA R24, R9, R24, 0x2 ;  /* 0x0000001809187211 */ /* 0x000fe200078e10ff */
[----:B0-----:R-:W-:-:S02]  /*1ac0*/  IMAD R23, R0, 0x20, R23 ;  /* 0x0000002000177824 */ /* 0x001fc400078e0217 */
[----:B------:R-:W0:Y:S04]  /*1ad0*/  LDS.64 R14, [R14] ;  /* 0x000000000e0e7984 */ /* 0x000e280000000a00 */
[----:B--2---:R2:W-:Y:S02]  /*1ae0*/  STG.E.64 desc[UR6][R12.64], R20 ;  /* 0x000000140c007986 */ /* 0x0045e4000c101b06 */
[----:B--2---:R-:W-:-:S04]  /*1af0*/  IMAD.WIDE R20, R28, 0x8, R10 ;  /* 0x000000081c147825 */ /* 0x004fc800078e020a */
[----:B------:R-:W-:Y:S01]  /*1b00*/  IMAD.WIDE R12, R26, 0x8, R10 ;  /* 0x000000081a0c7825 */ /* 0x000fe200078e020a */
[----:B---3--:R2:W-:Y:S01]  /*1b10*/  STG.E.64 desc[UR6][R20.64], R18 ;  /* 0x0000001214007986 */ /* 0x0085e2000c101b06 */
[C---:B------:R-:W-:Y:S02]  /*1b20*/  LEA R26, R9.reuse, R26, 0x2 ;  /* 0x0000001a091a7211 */ /* 0x040fe400078e10ff */
[----:B------:R-:W-:Y:S02]  /*1b30*/  IMAD R28, R9, 0x4, R28 ;  /* 0x00000004091c7824 */ /* 0x000fe400078e021c */
[----:B--2---:R-:W-:Y:S01]  /*1b40*/  IMAD.WIDE R18, R25, 0x8, R10 ;  /* 0x0000000819127825 */ /* 0x004fe200078e020a */
[----:B------:R-:W-:-:S04]  /*1b50*/  LEA R25, R9, R25, 0x2 ;  /* 0x0000001909197211 */ /* 0x000fc800078e10ff */
[----:B-1----:R1:W-:Y:S04]  /*1b60*/  STG.E.64 desc[UR6][R18.64], R16 ;  /* 0x0000001012007986 */ /* 0x0023e8000c101b06 */
[----:B0-----:R1:W-:Y:S01]  /*1b70*/  STG.E.64 desc[UR6][R12.64], R14 ;  /* 0x0000000e0c007986 */ /* 0x0013e2000c101b06 */
[----:B------:R-:W-:Y:S05]  /*1b80*/  @P0 BRA `(.L_x_8) ;  /* 0xfffffffc00a00947 */ /* 0x000fea000383ffff */
.L_x_7:
[----:B------:R-:W-:Y:S05]  /*1b90*/  @!P1 EXIT ;  /* 0x000000000000994d */ /* 0x000fea0003800000 */
[----:B------:R-:W5:Y:S01]  /*1ba0*/  S2UR UR5, SR_CgaCtaId ;  /* 0x00000000000579c3 */ /* 0x000f620000008800 */
[----:B------:R-:W0:Y:S01]  /*1bb0*/  LDCU UR8, c[0x0][0x394] ;  /* 0x00007280ff0877ac */ /* 0x000e220008000800 */
[----:B----4-:R-:W-:Y:S02]  /*1bc0*/  IADD3 R5, PT, PT, R5, R7, RZ ;  /* 0x0000000705057210 */ /* 0x010fe40007ffe0ff */
[----:B------:R-:W-:Y:S01]  /*1bd0*/  IADD3 R8, PT, PT, -R8, RZ, RZ ;  /* 0x000000ff08087210 */ /* 0x000fe20007ffe1ff */
[----:B------:R-:W-:Y:S01]  /*1be0*/  UMOV UR4, 0x400 ;  /* 0x0000040000047882 */ /* 0x000fe20000000000 */
[-C--:B------:R-:W-:Y:S02]  /*1bf0*/  LEA R2, R2, R5.reuse, 0x5 ;  /* 0x0000000502027211 */ /* 0x080fe400078e28ff */
[----:B-12---:R-:W1:Y:S03]  /*1c00*/  LDC.64 R10, c[0x0][0x380] ;  /* 0x0000e000ff0a7b82 */ /* 0x006e660000000a00 */
[----:B0-----:R-:W-:Y:S01]  /*1c10*/  IMAD R7, R2, UR8, R3 ;  /* 0x0000000802077c24 */ /* 0x001fe2000f8e0203 */
[----:B------:R-:W-:-:S03]  /*1c20*/  LEA R3, R3, R5, 0x5 ;  /* 0x0000000503037211 */ /* 0x000fc600078e28ff */
[----:B------:R-:W-:Y:S01]  /*1c30*/  IMAD R7, R4, 0x20, R7 ;  /* 0x0000002004077824 */ /* 0x000fe200078e0207 */
[----:B-----5:R-:W-:-:S06]  /*1c40*/  ULEA UR4, UR5, UR4, 0x18 ;  /* 0x0000000405047291 */ /* 0x020fcc000f8ec0ff */
[----:B------:R-:W-:-:S07]  /*1c50*/  LEA R9, R3, UR4, 0x3 ;  /* 0x0000000403097c11 */ /* 0x000fce000f8e18ff */
.L_x_12:
[----:B0-----:R0:W2:Y:S01]  /*1c60*/  LDS.64 R2, [R9] ;  /* 0x0000000009027984 */ /* 0x0010a20000000a00 */
[----:B------:R-:W-:Y:S01]  /*1c70*/  IADD3 R8, PT, PT, R8, 0x1, RZ ;  /* 0x0000000108087810 */ /* 0x000fe20007ffe0ff */
[----:B-1----:R-:W-:-:S03]  /*1c80*/  IMAD.WIDE R4, R7, 0x8, R10 ;  /* 0x0000000807047825 */ /* 0x002fc600078e020a */
[----:B------:R-:W-:Y:S01]  /*1c90*/  ISETP.NE.AND P0, PT, R8, RZ, PT ;  /* 0x000000ff0800720c */ /* 0x000fe20003f05270 */
[C---:B------:R-:W-:Y:S01]  /*1ca0*/  IMAD R7, R0.reuse, UR8, R7 ;  /* 0x0000000800077c24 */ /* 0x040fe2000f8e0207 */
[----:B0-----:R-:W-:Y:S01]  /*1cb0*/  LEA R9, R0, R9, 0x3 ;  /* 0x0000000900097211 */ /* 0x001fe200078e18ff */
[----:B--2---:R0:W-:Y:S10]  /*1cc0*/  STG.E.64 desc[UR6][R4.64], R2 ;  /* 0x0000000204007986 */ /* 0x0041f4000c101b06 */
[----:B------:R-:W-:Y:S05]  /*1cd0*/  @P0 BRA `(.L_x_12) ;  /* 0xfffffffc00e00947 */ /* 0x000fea000383ffff */
[----:B------:R-:W-:Y:S05]  /*1ce0*/  EXIT ;  /* 0x000000000000794d */ /* 0x000fea0003800000 */
.L_x_13:
[----:B------:R-:W-:-:S00]  /*1cf0*/  BRA `(.L_x_13) ;  /* 0xfffffffc00fc7947 */ /* 0x000fc0000383ffff */
[----:B------:R-:W-:-:S00]  /*1d00*/  NOP ;  /* 0x0000000000007918 */ /* 0x000fc00000000000 */
[----:B------:R-:W-:-:S00]  /*1d10*/  NOP ;  /* 0x0000000000007918 */ /* 0x000fc00000000000 */
[----:B------:R-:W-:-:S00]  /*1d20*/  NOP ;  /* 0x0000000000007918 */ /* 0x000fc00000000000 */
[----:B------:R-:W-:-:S00]  /*1d30*/  NOP ;  /* 0x0000000000007918 */ /* 0x000fc00000000000 */
[----:B------:R-:W-:-:S00]  /*1d40*/  NOP ;  /* 0x0000000000007918 */ /* 0x000fc00000000000 */
[----:B------:R-:W-:-:S00]  /*1d50*/  NOP ;  /* 0x0000000000007918 */ /* 0x000fc00000000000 */
[----:B------:R-:W-:-:S00]  /*1d60*/  NOP ;  /* 0x0000000000007918 */ /* 0x000fc00000000000 */
[----:B------:R-:W-:-:S00]  /*1d70*/  NOP ;  /* 0x0000000000007918 */ /* 0x000fc00000000000 */
.L_x_21:


//--------------------- .text._Z14transposeNaivePdPKdi --------------------------
	.section	.text._Z14transposeNaivePdPKdi,"ax",@progbits
	.align	128
        .global         _Z14transposeNaivePdPKdi
        .type           _Z14transposeNaivePdPKdi,@function
        .size           _Z14transposeNaivePdPKdi,(.L_x_22 - _Z14transposeNaivePdPKdi)
        .other          _Z14transposeNaivePdPKdi,@"STO_CUDA_ENTRY STV_DEFAULT"
_Z14transposeNaivePdPKdi:
.text._Z14transposeNaivePdPKdi:
[----:B------:R-:W-:Y:S08]  /*0000*/  LDC R1, c[0x0][0x37c] ;  /* 0x0000df00ff017b82 */ /* 0x000ff00000000800 */
[----:B------:R-:W0:Y:S01]  /*0010*/  LDC R0, c[0x0][0x390] ;  /* 0x0000e400ff007b82 */ /* 0x000e220000000800 */
[----:B------:R-:W1:Y:S01]  /*0020*/  LDCU UR6, c[0x0][0x370] ;  /* 0x00006e00ff0677ac */ /* 0x000e620008000800 */
[----:B------:R-:W-:Y:S01]  /*0030*/  IMAD.MOV.U32 R23, RZ, RZ, RZ ;  /* 0x000000ffff177224 */ /* 0x000fe200078e00ff */
[----:B------:R-:W2:Y:S01]  /*0040*/  LDCU.64 UR4, c[0x0][0x358] ;  /* 0x00006b00ff0477ac */ /* 0x000ea20008000a00 */
[----:B0-----:R-:W0:Y:S01]  /*0050*/  I2F.U32.RP R5, R0 ;  /* 0x0000000000057306 */ /* 0x001e220000209000 */
[----:B------:R-:W-:-:S02]  /*0060*/  VIMNMX R4, PT, PT, R0, 0x20, !PT ;  /* 0x0000002000047848 */ /* 0x000fc40007fe0100 */
[----:B------:R-:W-:-:S05]  /*0070*/  ISETP.NE.U32.AND P2, PT, R0, RZ, PT ;  /* 0x000000ff0000720c */ /* 0x000fca0003f45070 */
[----:B0-----:R-:W0:Y:S02]  /*0080*/  MUFU.RCP R5, R5 ;  /* 0x0000000500057308 */ /* 0x001e240000001000 */
[----:B0-----:R-:W-:-:S06]  /*0090*/  IADD3 R2, PT, PT, R5, 0xffffffe, RZ ;  /* 0x0ffffffe05027810 */ /* 0x001fcc0007ffe0ff */
[----:B------:R0:W3:Y:S02]  /*00a0*/  F2I.FTZ.U32.TRUNC.NTZ R3, R2 ;  /* 0x0000000200037305 */ /* 0x0000e4000021f000 */
[----:B0-----:R-:W-:Y:S01]  /*00b0*/  HFMA2 R2, -RZ, RZ, 0, 0 ;  /* 0x00000000ff027431 */ /* 0x001fe200000001ff */
[----:B---3--:R-:W-:-:S05]  /*00c0*/  IADD3 R7, PT, PT, RZ, -R3, RZ ;  /* 0x80000003ff077210 */ /* 0x008fca0007ffe0ff */
[----:B------:R-:W-:-:S04]  /*00d0*/  IMAD R7, R7, R0, RZ ;  /* 0x0000000007077224 */ /* 0x000fc800078e02ff */
[----:B------:R-:W-:Y:S01]  /*00e0*/  IMAD.HI.U32 R6, R3, R7, R2 ;  /* 0x0000000703067227 */ /* 0x000fe200078e0002 */
[----:B------:R-:W-:Y:S01]  /*00f0*/  IADD3 R3, PT, PT, R4, -0x1, RZ ;  /* 0xffffffff04037810 */ /* 0x000fe20007ffe0ff */
[----:B------:R-:W0:Y:S04]  /*0100*/  S2R R2, SR_CTAID.X ;  /* 0x0000000000027919 */ /* 0x000e280000002500 */
[----:B------:R-:W-:Y:S01]  /*0110*/  IMAD.HI.U32 R7, R6, R3, RZ ;  /* 0x0000000306077227 */ /* 0x000fe200078e00ff */
[----:B------:R-:W3:Y:S04]  /*0120*/  S2R R4, SR_CTAID.Y ;  /* 0x0000000000047919 */ /* 0x000ee80000002600 */
[----:B------:R-:W-:-:S05]  /*0130*/  IADD3 R5, PT, PT, -R7, RZ, RZ ;  /* 0x000000ff07057210 */ /* 0x000fca0007ffe1ff */
[----:B------:R-:W-:Y:S02]  /*0140*/  IMAD R5, R0, R5, R3 ;  /* 0x0000000500057224 */ /* 0x000fe400078e0203 */
[----:B------:R-:W0:Y:S03]  /*0150*/  S2R R3, SR_TID.X ;  /* 0x0000000000037919 */ /* 0x000e260000002100 */
[----:B------:R-:W-:-:S13]  /*0160*/  ISETP.GE.U32.AND P0, PT, R5, R0, PT ;  /* 0x000000000500720c */ /* 0x000fda0003f06070 */
[----:B------:R-:W-:Y:S01]  /*0170*/  @P0 IMAD.IADD R5, R5, 0x1, -R0 ;  /* 0x0000000105050824 */ /* 0x000fe200078e0a00 */
[----:B------:R-:W-:-:S04]  /*0180*/  @P0 IADD3 R7, PT, PT, R7, 0x1, RZ ;  /* 0x0000000107070810 */ /* 0x000fc80007ffe0ff */
[----:B------:R-:W-:Y:S02]  /*0190*/  ISETP.GE.U32.AND P1, PT, R5, R0, PT ;  /* 0x000000000500720c */ /* 0x000fe40003f26070 */
[----:B------:R-:W4:Y:S01]  /*01a0*/  S2R R5, SR_TID.Y ;  /* 0x0000000000057919 */ /* 0x000f220000002200 */
[----:B0-----:R-:W-:-:S10]  /*01b0*/  LEA R6, R2, R3, 0x5 ;  /* 0x0000000302067211 */ /* 0x001fd400078e28ff */
[----:B------:R-:W-:Y:S02]  /*01c0*/  @P1 IADD3 R7, PT, PT, R7, 0x1, RZ ;  /* 0x0000000107071810 */ /* 0x000fe40007ffe0ff */
[----:B------:R-:W-:Y:S01]  /*01d0*/  @!P2 LOP3.LUT R7, RZ, R0, RZ, 0x33, !PT ;  /* 0x00000000ff07a212 */ /* 0x000fe200078e33ff */
[----:B-1----:R-:W-:-:S03]  /*01e0*/  IMAD R6, R6, UR6, RZ ;  /* 0x0000000606067c24 */ /* 0x002fc6000f8e02ff */
[C---:B------:R-:W-:Y:S02]  /*01f0*/  ISETP.GE.U32.AND P0, PT, R7.reuse, 0x3, PT ;  /* 0x000000030700780c */ /* 0x040fe40003f06070 */
[----:B------:R-:W-:-:S04]  /*0200*/  IADD3 R8, PT, PT, R7, 0x1, RZ ;  /* 0x0000000107087810 */ /* 0x000fc80007ffe0ff */
[----:B------:R-:W-:-:S07]  /*0210*/  LOP3.LUT R7, R8, 0x3, RZ, 0xc0, !PT ;  /* 0x0000000308077812 */ /* 0x000fce00078ec0ff */
[----:B--23--:R-:W-:Y:S05]  /*0220*/  @!P0 BRA `(.L_x_14) ;  /* 0x0000000c00248947 */ /* 0x00cfea0003800000 */
[----:B------:R-:W-:Y:S01]  /*0230*/  LOP3.LUT R9, R8, 0xfffffffc, RZ, 0xc0, !PT ;  /* 0xfffffffc08097812 */ /* 0x000fe200078ec0ff */
[----:B------:R-:W-:Y:S01]  /*0240*/  USHF.L.U32 UR7, UR6, 0x5, URZ ;  /* 0x0000000506077899 */ /* 0x000fe200080006ff */
[----:B----4-:R-:W-:Y:S01]  /*0250*/  LEA R11, R4, R5, 0x5 ;  /* 0x00000005040b7211 */ /* 0x010fe200078e28ff */
[----:B------:R-:W-:Y:S01]  /*0260*/  USHF.L.U32 UR8, UR6, 0x5, URZ ;  /* 0x0000000506087899 */ /* 0x000fe200080006ff */
[----:B------:R-:W-:Y:S01]  /*0270*/  IADD3 R13, PT, PT, R5, R0, RZ ;  /* 0x00000000050d7210 */ /* 0x000fe20007ffe0ff */
[----:B------:R-:W-:Y:S01]  /*0280*/  IMAD.MOV R9, RZ, RZ, -R9 ;  /* 0x000000ffff097224 */ /* 0x000fe200078e0a09 */
[C---:B------:R-:W-:Y:S01]  /*0290*/  LEA R12, R0.reuse, R11, 0x1 ;  /* 0x0000000b000c7211 */ /* 0x040fe200078e08ff */
[----:B------:R-:W-:Y:S01]  /*02a0*/  IMAD R14, R0, 0x3, R11 ;  /* 0x00000003000e7824 */ /* 0x000fe200078e020b */
[----:B------:R-:W-:Y:S01]  /*02b0*/  LEA R10, R4, R13, 0x5 ;  /* 0x0000000d040a7211 */ /* 0x000fe200078e28ff */
[--C-:B------:R-:W-:Y:S01]  /*02c0*/  IMAD R25, R11, UR8, R3.reuse ;  /* 0x000000080b197c24 */ /* 0x100fe2000f8e0203 */
[----:B------:R-:W-:Y:S01]  /*02d0*/  ISETP.GE.AND P0, PT, R9, RZ, PT ;  /* 0x000000ff0900720c */ /* 0x000fe20003f06270 */
[--C-:B------:R-:W-:Y:S01]  /*02e0*/  IMAD R13, R12, UR7, R3.reuse ;  /* 0x000000070c0d7c24 */ /* 0x100fe2000f8e0203 */
[----:B------:R-:W-:Y:S01]  /*02f0*/  LEA R21, R6, R5, 0x5 ;  /* 0x0000000506157211 */ /* 0x000fe200078e28ff */
[--C-:B------:R-:W-:Y:S01]  /*0300*/  IMAD R15, R14, UR8, R3.reuse ;  /* 0x000000080e0f7c24 */ /* 0x100fe2000f8e0203 */
[----:B------:R-:W-:Y:S01]  /*0310*/  MOV R23, RZ ;  /* 0x000000ff00177202 */ /* 0x000fe20000000f00 */
[----:B------:R-:W-:Y:S01]  /*0320*/  IMAD R11, R10, UR7, R3 ;  /* 0x000000070a0b7c24 */ /* 0x000fe2000f8e0203 */
[----:B------:R-:W-:Y:S01]  /*0330*/  LEA R21, R4, R21, 0x5 ;  /* 0x0000001504157211 */ /* 0x000fe200078e28ff */
[----:B------:R-:W-:Y:S01]  /*0340*/  IMAD R8, R0, UR6, RZ ;  /* 0x0000000600087c24 */ /* 0x000fe2000f8e02ff */
[C---:B------:R-:W-:Y:S01]  /*0350*/  LEA R25, R2.reuse, R25, 0x5 ;  /* 0x0000001902197211 */ /* 0x040fe200078e28ff */
[C---:B------:R-:W-:Y:S01]  /*0360*/  IMAD R20, R2.reuse, 0x20, R11 ;  /* 0x0000002002147824 */ /* 0x040fe200078e020b */
[----:B------:R-:W-:-:S02]  /*0370*/  LEA R22, R2, R13, 0x5 ;  /* 0x0000000d02167211 */ /* 0x000fc400078e28ff */
[----:B------:R-:W-:Y:S01]  /*0380*/  LEA R24, R2, R15, 0x5 ;  /* 0x0000000f02187211 */ /* 0x000fe200078e28ff */
[----:B------:R-:W-:Y:S06]  /*0390*/  @P0 BRA `(.L_x_15) ;  /* 0x00000008005c0947 */ /* 0x000fec0003800000 */
[----:B------:R-:W-:Y:S02]  /*03a0*/  IADD3 R10, PT, PT, -R9, RZ, RZ ;  /* 0x000000ff090a7210 */ /* 0x000fe40007ffe1ff */
[----:B------:R-:W-:Y:S02]  /*03b0*/  PLOP3.LUT P0, PT, PT, PT, PT, 0x80, 0x8 ;  /* 0x000000000008781c */ /* 0x000fe40003f0f070 */
[----:B------:R-:W-:-:S13]  /*03c0*/  ISETP.GT.AND P1, PT, R10, 0xc, PT ;  /* 0x0000000c0a00780c */ /* 0x000fda0003f24270 */
[----:B------:R-:W-:Y:S05]  /*03d0*/  @!P1 BRA `(.L_x_16) ;  /* 0x0000000400789947 */ /* 0x000fea0003800000 */
[----:B------:R-:W0:Y:S01]  /*03e0*/  LDC.64 R10, c[0x0][0x380] ;  /* 0x0000e000ff0a7b82 */ /* 0x000e220000000a00 */
[----:B------:R-:W-:-:S07]  /*03f0*/  PLOP3.LUT P0, PT, PT, PT, PT, 0x8, 0x80 ;  /* 0x000000000080781c */ /* 0x000fce0003f0e170 */
[----:B------:R-:W1:Y:S06]  /*0400*/  LDC.64 R12, c[0x0][0x388] ;  /* 0x0000e200ff0c7b82 */ /* 0x000e6c0000000a00 */
.L_x_17:
[----:B-12---:R-:W-:-:S06]  /*0410*/  IMAD.WIDE R16, R25, 0x8, R12 ;  /* 0x0000000819107825 */ /* 0x006fcc00078e020c */
[----:B------:R-:W2:Y:S01]  /*0420*/  LDG.E.64 R16, desc[UR4][R16.64] ;  /* 0x0000000410107981 */ /* 0x000ea2000c1e1b00 */
[----:B0-----:R-:W-:-:S04]  /*0430*/  IMAD.WIDE R18, R21, 0x8, R10 ;  /* 0x0000000815127825 */ /* 0x001fc800078e020a */
[----:B------:R-:W-:Y:S01]  /*0440*/  IMAD.WIDE R14, R20, 0x8, R12 ;  /* 0x00000008140e7825 */ /* 0x000fe200078e020c */
[----:B--2---:R0:W-:Y:S05]  /*0450*/  STG.E.64 desc[UR4][R18.64], R16 ;  /* 0x0000001012007986 */ /* 0x0041ea000c101b04 */
        /* <DEDUP_REMOVED lines=9> */
[----:B------:R-:W-:Y:S01]  /*04f0*/  LEA R25, R8, R25, 0x7 ;  /* 0x0000001908197211 */ /* 0x000fe200078e38ff */
[----:B0-----:R-:W-:-:S04]  /*0500*/  IMAD.WIDE R18, R0, 0x8, R18 ;  /* 0x0000000800127825 */ /* 0x001fc800078e0212 */
[----:B------:R-:W-:Y:S01]  /*0510*/  IMAD.WIDE R16, R25, 0x8, R12 ;  /* 0x0000000819107825 */ /* 0x000fe200078e020c */
[----:B--2---:R0:W-:Y:S04]  /*0520*/  STG.E.64 desc[UR4][R18.64], R14 ;  /* 0x0000000e12007986 */ /* 0x0041e8000c101b04 */
[----:B0-----:R0:W2:Y:S01]  /*0530*/  LDG.E.64 R14, desc[UR4][R16.64] ;  /* 0x00000004100e7981 */ /* 0x0010a2000c1e1b00 */
[----:B------:R-:W-:Y:S01]  /*0540*/  IMAD R21, R0, 0x4, R21 ;  /* 0x0000000400157824 */ /* 0x000fe200078e0215 */
[----:B------:R-:W-:-:S05]  /*0550*/  LEA R20, R8, R20, 0x7 ;  /* 0x0000001408147211 */ /* 0x000fca00078e38ff */
[----:B------:R-:W-:-:S04]  /*0560*/  IMAD.WIDE R18, R20, 0x8, R12 ;  /* 0x0000000814127825 */ /* 0x000fc800078e020c */
[----:B0-----:R-:W-:-:S05]  /*0570*/  IMAD.WIDE R16, R21, 0x8, R10 ;  /* 0x0000000815107825 */ /* 0x001fca00078e020a */
[----:B--2---:R0:W-:Y:S04]  /*0580*/  STG.E.64 desc[UR4][R16.64], R14 ;  /* 0x0000000e10007986 */ /* 0x0041e8000c101b04 */
[----:B0-----:R0:W2:Y:S01]  /*0590*/  LDG.E.64 R14, desc[UR4][R18.64] ;  /* 0x00000004120e7981 */ /* 0x0010a2000c1e1b00 */
[----:B------:R-:W-:Y:S01]  /*05a0*/  LEA R22, R8, R22, 0x7 ;  /* 0x0000001608167211 */ /* 0x000fe200078e38ff */
[----:B------:R-:W-:-:S04]  /*05b0*/  IMAD.WIDE R16, R0, 0x8, R16 ;  /* 0x0000000800107825 */ /* 0x000fc800078e0210 */
[----:B0-----:R-:W-:Y:S01]  /*05c0*/  IMAD.WIDE R18, R22, 0x8, R12 ;  /* 0x0000000816127825 */ /* 0x001fe200078e020c */
        /* <DEDUP_REMOVED lines=10> */
[----:B--2---:R0:W-:Y:S05]  /*0670*/  STG.E.64 desc[UR4][R16.64], R14 ;  /* 0x0000000e10007986 */ /* 0x0041ea000c101b04 */
[----:B------:R-:W2:Y:S01]  /*0680*/  LDG.E.64 R18, desc[UR4][R18.64] ;  /* 0x0000000412127981 */ /* 0x000ea2000c1e1b00 */
[----:B------:R-:W-:Y:S01]  /*0690*/  LEA R21, R0, R21, 0x2 ;  /* 0x0000001500157211 */ /* 0x000fe200078e10ff */
[----:B------:R-:W-:-:S04]  /*06a0*/  IMAD R20, R8, 0x80, R20 ;  /* 0x0000008008147824 */ /* 0x000fc800078e0214 */
[----:B0-----:R-:W-:-:S04]  /*06b0*/  IMAD.WIDE R14, R21, 0x8, R10 ;  /* 0x00000008150e7825 */ /* 0x001fc800078e020a */
[----:B------:R-:W-:Y:S01]  /*06c0*/  IMAD.WIDE R16, R20, 0x8, R12 ;  /* 0x0000000814107825 */ /* 0x000fe200078e020c */
[----:B--2---:R0:W-:Y:S05]  /*06d0*/  STG.E.64 desc[UR4][R14.64], R18 ;  /* 0x000000120e007986 */ /* 0x0041ea000c101b04 */
[----:B------:R-:W2:Y:S01]  /*06e0*/  LDG.E.64 R16, desc[UR4][R16.64] ;  /* 0x0000000410107981 */ /* 0x000ea2000c1e1b00 */
[----:B------:R-:W-:Y:S01]  /*06f0*/  LEA R22, R8, R22, 0x7 ;  /* 0x0000001608167211 */ /* 0x000fe200078e38ff */
        /* <DEDUP_REMOVED lines=14> */
[----:B------:R-:W-:Y:S02]  /*07e0*/  LEA R21, R0, R21, 0x2 ;  /* 0x0000001500157211 */ /* 0x000fe400078e10ff */
[----:B------:R-:W-:-:S03]  /*07f0*/  LEA R20, R8, R20, 0x7 ;  /* 0x0000001408147211 */ /* 0x000fc600078e38ff */
[----:B0-----:R-:W-:-:S04]  /*0800*/  IMAD.WIDE R14, R21, 0x8, R10 ;  /* 0x00000008150e7825 */ /* 0x001fc800078e020a */
[----:B------:R-:W-:Y:S01]  /*0810*/  IMAD.WIDE R16, R20, 0x8, R12 ;  /* 0x0000000814107825 */ /* 0x000fe200078e020c */
[----:B--2---:R0:W-:Y:S05]  /*0820*/  STG.E.64 desc[UR4][R14.64], R18 ;  /* 0x000000120e007986 */ /* 0x0041ea000c101b04 */
[----:B------:R-:W2:Y:S01]  /*0830*/  LDG.E.64 R16, desc[UR4][R16.64] ;  /* 0x0000000410107981 */ /* 0x000ea2000c1e1b00 */
[----:B------:R-:W-:Y:S02]  /*0840*/  IMAD R22, R8, 0x80, R22 ;  /* 0x0000008008167824 */ /* 0x000fe400078e0216 */
[----:B0-----:R-:W-:-:S04]  /*0850*/  IMAD.WIDE R14, R0, 0x8, R14 ;  /* 0x00000008000e7825 */ /* 0x001fc800078e020e */
[----:B------:R-:W-:Y:S01]  /*0860*/  IMAD.WIDE R18, R22, 0x8, R12 ;  /* 0x0000000816127825 */ /* 0x000fe200078e020c */
[----:B--2---:R0:W-:Y:S05]  /*0870*/  STG.E.64 desc[UR4][R14.64], R16 ;  /* 0x000000100e007986 */ /* 0x0041ea000c101b04 */
[----:B------:R-:W2:Y:S01]  /*0880*/  LDG.E.64 R18, desc[UR4][R18.64] ;  /* 0x0000000412127981 */ /* 0x000ea2000c1e1b00 */
[----:B------:R-:W-:Y:S01]  /*0890*/  LEA R24, R8, R24, 0x7 ;  /* 0x0000001808187211 */ /* 0x000fe200078e38ff */
[----:B0-----:R-:W-:-:S04]  /*08a0*/  IMAD.WIDE R14, R0, 0x8, R14 ;  /* 0x00000008000e7825 */ /* 0x001fc800078e020e */
[----:B------:R-:W-:Y:S01]  /*08b0*/  IMAD.WIDE R16, R24, 0x8, R12 ;  /* 0x0000000818107825 */ /* 0x000fe200078e020c */
[----:B------:R-:W-:Y:S01]  /*08c0*/  IADD3 R9, PT, PT, R9, 0x10, RZ ;  /* 0x0000001009097810 */ /* 0x000fe20007ffe0ff */
[----:B--2---:R0:W-:Y:S04]  /*08d0*/  STG.E.64 desc[UR4][R14.64], R18 ;  /* 0x000000120e007986 */ /* 0x0041e8000c101b04 */
[----:B------:R-:W2:Y:S01]  /*08e0*/  LDG.E.64 R16, desc[UR4][R16.64] ;  /* 0x0000000410107981 */ /* 0x000ea2000c1e1b00 */
[----:B------:R-:W-:Y:S02]  /*08f0*/  ISETP.GE.AND P1, PT, R9, -0xc, PT ;  /* 0xfffffff40900780c */ /* 0x000fe40003f26270 */
[----:B------:R-:W-:Y:S02]  /*0900*/  LEA R23, R0, R23, 0x2 ;  /* 0x0000001700177211 */ /* 0x000fe400078e10ff */
[----:B------:R-:W-:-:S02]  /*0910*/  LEA R25, R8, R25, 0x7 ;  /* 0x0000001908197211 */ /* 0x000fc400078e38ff */
[C---:B------:R-:W-:Y:S02]  /*0920*/  LEA R23, R0.reuse, R23, 0x2 ;  /* 0x0000001700177211 */ /* 0x040fe400078e10ff */
[C---:B------:R-:W-:Y:S01]  /*0930*/  LEA R21, R0.reuse, R21, 0x2 ;  /* 0x0000001500157211 */ /* 0x040fe200078e10ff */
[C---:B0-----:R-:W-:Y:S01]  /*0940*/  IMAD.WIDE R14, R0.reuse, 0x8, R14 ;  /* 0x00000008000e7825 */ /* 0x041fe200078e020e */
[----:B------:R-:W-:Y:S02]  /*0950*/  LEA R23, R0, R23, 0x2 ;  /* 0x0000001700177211 */ /* 0x000fe400078e10ff */
[C---:B------:R-:W-:Y:S02]  /*0960*/  LEA R20, R8.reuse, R20, 0x7 ;  /* 0x0000001408147211 */ /* 0x040fe400078e38ff */
[----:B------:R-:W-:Y:S01]  /*0970*/  LEA R22, R8, R22, 0x7 ;  /* 0x0000001608167211 */ /* 0x000fe200078e38ff */
[----:B------:R-:W-:Y:S01]  /*0980*/  IMAD R23, R0, 0x4, R23 ;  /* 0x0000000400177824 */ /* 0x000fe200078e0217 */
[----:B------:R-:W-:Y:S01]  /*0990*/  LEA R24, R8, R24, 0x7 ;  /* 0x0000001808187211 */ /* 0x000fe200078e38ff */
[----:B--2---:R2:W-:Y:S01]  /*09a0*/  STG.E.64 desc[UR4][R14.64], R16 ;  /* 0x000000100e007986 */ /* 0x0045e2000c101b04 */
[----:B------:R-:W-:Y:S05]  /*09b0*/  @!P1 BRA `(.L_x_17) ;  /* 0xfffffff800949947 */ /* 0x000fea000383ffff */
.L_x_16:
[----:B------:R-:W-:-:S05]  /*09c0*/  IMAD.MOV R10, RZ, RZ, -R9 ;  /* 0x000000ffff0a7224 */ /* 0x000fca00078e0a09 */
[----:B------:R-:W-:-:S13]  /*09d0*/  ISETP.GT.AND P1, PT, R10, 0x4, PT ;  /* 0x000000040a00780c */ /* 0x000fda0003f24270 */
[----:B------:R-:W-:Y:S05]  /*09e0*/  @!P1 BRA `(.L_x_18) ;  /* 0x0000000000c09947 */ /* 0x000fea0003800000 */
[----:B------:R-:W0:Y:S08]  /*09f0*/  LDC.64 R10, c[0x0][0x388] ;  /* 0x0000e200ff0a7b82 */ /* 0x000e300000000a00 */
[----:B------:R-:W1:Y:S01]  /*0a00*/  LDC.64 R12, c[0x0][0x380] ;  /* 0x0000e000ff0c7b82 */ /* 0x000e620000000a00 */
[----:B0-----:R-:W-:-:S05]  /*0a10*/  IMAD.WIDE R26, R25, 0x8, R10 ;  /* 0x00000008191a7825 */ /* 0x001fca00078e020a */
[----:B--2---:R-:W2:Y:S01]  /*0a20*/  LDG.E.64 R14, desc[UR4][R26.64] ;  /* 0x000000041a0e7981 */ /* 0x004ea2000c1e1b00 */
[----:B------:R-:W-:-:S04]  /*0a30*/  IMAD.WIDE R18, R20, 0x8, R10 ;  /* 0x0000000814127825 */ /* 0x000fc800078e020a */
[----:B-1----:R-:W-:-:S05]  /*0a40*/  IMAD.WIDE R16, R21, 0x8, R12 ;  /* 0x0000000815107825 */ /* 0x002fca00078e020c */
[----:B--2---:R0:W-:Y:S04]  /*0a50*/  STG.E.64 desc[UR4][R16.64], R14 ;  /* 0x0000000e10007986 */ /* 0x0041e8000c101b04 */
        /* <DEDUP_REMOVED lines=25> */
[----:B------:R-:W-:-:S05]  /*0bf0*/  LEA R24, R8, R24, 0x7 ;  /* 0x0000001808187211 */ /* 0x000fca00078e38ff */
[----:B------:R-:W-:-:S04]  /*0c00*/  IMAD.WIDE R10, R24, 0x8, R10 ;  /* 0x00000008180a7825 */ /* 0x000fc800078e020a */
[----:B0-----:R-:W-:-:S05]  /*0c10*/  IMAD.WIDE R16, R0, 0x8, R16 ;  /* 0x0000000800107825 */ /* 0x001fca00078e0210 */
[----:B--2---:R0:W-:Y:S04]  /*0c20*/  STG.E.64 desc[UR4][R16.64], R14 ;  /* 0x0000000e10007986 */ /* 0x0041e8000c101b04 */
[----:B------:R-:W2:Y:S01]  /*0c30*/  LDG.E.64 R10, desc[UR4][R10.64] ;  /* 0x000000040a0a7981 */ /* 0x000ea2000c1e1b00 */
[----:B------:R-:W-:Y:S01]  /*0c40*/  IMAD R23, R0, 0x4, R23 ;  /* 0x0000000400177824 */ /* 0x000fe200078e0217 */
[----:B------:R-:W-:Y:S01]  /*0c50*/  PLOP3.LUT P0, PT, PT, PT, PT, 0x8, 0x80 ;  /* 0x000000000080781c */ /* 0x000fe20003f0e170 */
[----:B------:R-:W-:Y:S01]  /*0c60*/  IMAD R24, R8, 0x80, R24 ;  /* 0x0000008008187824 */ /* 0x000fe200078e0218 */
[----:B------:R-:W-:Y:S02]  /*0c70*/  IADD3 R9, PT, PT, R9, 0x8, RZ ;  /* 0x0000000809097810 */ /* 0x000fe40007ffe0ff */
[----:B------:R-:W-:-:S02]  /*0c80*/  LEA R23, R0, R23, 0x2 ;  /* 0x0000001700177211 */ /* 0x000fc400078e10ff */
[----:B------:R-:W-:Y:S01]  /*0c90*/  LEA R25, R8, R25, 0x7 ;  /* 0x0000001908197211 */ /* 0x000fe200078e38ff */
[----:B0-----:R-:W-:Y:S01]  /*0ca0*/  IMAD.WIDE R16, R0, 0x8, R16 ;  /* 0x0000000800107825 */ /* 0x001fe200078e0210 */
[C---:B------:R-:W-:Y:S02]  /*0cb0*/  LEA R20, R8.reuse, R20, 0x7 ;  /* 0x0000001408147211 */ /* 0x040fe400078e38ff */
[----:B------:R-:W-:Y:S02]  /*0cc0*/  LEA R22, R8, R22, 0x7 ;  /* 0x0000001608167211 */ /* 0x000fe400078e38ff */
[----:B------:R-:W-:Y:S01]  /*0cd0*/  LEA R21, R0, R21, 0x2 ;  /* 0x0000001500157211 */ /* 0x000fe200078e10ff */
[----:B--2---:R0:W-:Y:S06]  /*0ce0*/  STG.E.64 desc[UR4][R16.64], R10 ;  /* 0x0000000a10007986 */ /* 0x0041ec000c101b04 */
.L_x_18:
[----:B------:R-:W-:-:S13]  /*0cf0*/  ISETP.NE.OR P0, PT, R9, RZ, P0 ;  /* 0x000000ff0900720c */ /* 0x000fda0000705670 */
[----:B------:R-:W-:Y:S05]  /*0d00*/  @!P0 BRA `(.L_x_14) ;  /* 0x00000000006c8947 */ /* 0x000fea0003800000 */
.L_x_15:
[----:B-12---:R-:W0:Y:S08]  /*0d10*/  LDC.64 R14, c[0x0][0x388] ;  /* 0x0000e200ff0e7b82 */ /* 0x006e300000000a00 */
[----:B------:R-:W1:Y:S01]  /*0d20*/  LDC.64 R12, c[0x0][0x380] ;  /* 0x0000e000ff0c7b82 */ /* 0x000e620000000a00 */
[----:B0-----:R-:W-:-:S06]  /*0d30*/  IMAD.WIDE R10, R25, 0x8, R14 ;  /* 0x00000008190a7825 */ /* 0x001fcc00078e020e */
[----:B------:R-:W2:Y:S01]  /*0d40*/  LDG.E.64 R10, desc[UR4][R10.64] ;  /* 0x000000040a0a7981 */ /* 0x000ea2000c1e1b00 */
[----:B------:R-:W-:-:S04]  /*0d50*/  IMAD.WIDE R16, R20, 0x8, R14 ;  /* 0x0000000814107825 */ /* 0x000fc800078e020e */
[----:B-1----:R-:W-:-:S05]  /*0d60*/  IMAD.WIDE R12, R21, 0x8, R12 ;  /* 0x00000008150c7825 */ /* 0x002fca00078e020c */
[----:B--2---:R0:W-:Y:S04]  /*0d70*/  STG.E.64 desc[UR4][R12.64], R10 ;  /* 0x0000000a0c007986 */ /* 0x0041e8000c101b04 */
[----:B------:R-:W2:Y:S01]  /*0d80*/  LDG.E.64 R16, desc[UR4][R16.64] ;  /* 0x0000000410107981 */ /* 0x000ea2000c1e1b00 */
[----:B0-----:R-:W-:-:S04]  /*0d90*/  IMAD.WIDE R12, R0, 0x8, R12 ;  /* 0x00000008000c7825 */ /* 0x001fc800078e020c */
[--C-:B------:R-:W-:Y:S01]  /*0da0*/  IMAD.WIDE R10, R22, 0x8, R14.reuse ;  /* 0x00000008160a7825 */ /* 0x100fe200078e020e */
[----:B--2---:R0:W-:Y:S05]  /*0db0*/  STG.E.64 desc[UR4][R12.64], R16 ;  /* 0x000000100c007986 */ /* 0x0041ea000c101b04 */
[----:B------:R-:W2:Y:S01]  /*0dc0*/  LDG.E.64 R10, desc[UR4][R10.64] ;  /* 0x000000040a0a7981 */ /* 0x000ea2000c1e1b00 */
[----:B------:R-:W-:-:S04]  /*0dd0*/  IMAD.WIDE R14, R24, 0x8, R14 ;  /* 0x00000008180e7825 */ /* 0x000fc800078e020e */
[----:B0-----:R-:W-:Y:S01]  /*0de0*/  IMAD.WIDE R12, R0, 0x8, R12 ;  /* 0x00000008000c7825 */ /* 0x001fe200078e020c */
[----:B------:R-:W-:-:S04]  /*0df0*/  IADD3 R9, PT, PT, R9, 0x4, RZ ;  /* 0x0000000409097810 */ /* 0x000fc80007ffe0ff */
[----:B--2---:R0:W-:Y:S04]  /*0e00*/  STG.E.64 desc[UR4][R12.64], R10 ;  /* 0x0000000a0c007986 */ /* 0x0041e8000c101b04 */
[----:B------:R-:W2:Y:S01]  /*0e10*/  LDG.E.64 R14, desc[UR4][R14.64] ;  /* 0x000000040e0e7981 */ /* 0x000ea2000c1e1b00 */
[----:B------:R-:W-:Y:S01]  /*0e20*/  ISETP.NE.AND P0, PT, R9, RZ, PT ;  /* 0x000000ff0900720c */ /* 0x000fe20003f05270 */
[----:B------:R-:W-:Y:S01]  /*0e30*/  IMAD R24, R8, 0x80, R24 ;  /* 0x0000008008187824 */ /* 0x000fe200078e0218 */
[----:B------:R-:W-:Y:S02]  /*0e40*/  LEA R23, R0, R23, 0x2 ;  /* 0x0000001700177211 */ /* 0x000fe400078e10ff */
[C---:B------:R-:W-:Y:S02]  /*0e50*/  LEA R20, R8.reuse, R20, 0x7 ;  /* 0x0000001408147211 */ /* 0x040fe400078e38ff */
[----:B------:R-:W-:-:S02]  /*0e60*/  LEA R22, R8, R22, 0x7 ;  /* 0x0000001608167211 */ /* 0x000fc400078e38ff */
[----:B------:R-:W-:Y:S01]  /*0e70*/  LEA R25, R8, R25, 0x7 ;  /* 0x0000001908197211 */ /* 0x000fe200078e38ff */
[C---:B0-----:R-:W-:Y:S01]  /*0e80*/  IMAD.WIDE R12, R0.reuse, 0x8, R12 ;  /* 0x00000008000c7825 */ /* 0x041fe200078e020c */
[----:B------:R-:W-:-:S04]  /*0e90*/  LEA R21, R0, R21, 0x2 ;  /* 0x0000001500157211 */ /* 0x000fc800078e10ff */
[----:B--2---:R1:W-:Y:S01]  /*0ea0*/  STG.E.64 desc[UR4][R12.64], R14 ;  /* 0x0000000e0c007986 */ /* 0x0043e2000c101b04 */
[----:B------:R-:W-:Y:S05]  /*0eb0*/  @P0 BRA `(.L_x_15) ;  /* 0xfffffffc00940947 */ /* 0x000fea000383ffff */
.L_x_14:
[----:B------:R-:W-:-:S13]  /*0ec0*/  ISETP.NE.AND P0, PT, R7, RZ, PT ;  /* 0x000000ff0700720c */ /* 0x000fda0003f05270 */
[----:B------:R-:W-:Y:S05]  /*0ed0*/  @!P0 EXIT ;  /* 0x000000000000894d */ /* 0x000fea0003800000 */
[----:B------:R-:W3:Y:S01]  /*0ee0*/  LDC.64 R8, c[0x0][0x380] ;  /* 0x0000e000ff087b82 */ /* 0x000ee20000000a00 */
[----:B----4-:R-:W-:Y:S02]  /*0ef0*/  IADD3 R5, PT, PT, R5, R23, RZ ;  /* 0x0000001705057210 */ /* 0x010fe40007ffe0ff */
[----:B------:R-:W-:Y:S02]  /*0f00*/  IADD3 R7, PT, PT, -R7, RZ, RZ ;  /* 0x000000ff07077210 */ /* 0x000fe40007ffe1ff */
[----:B------:R-:W-:-:S03]  /*0f10*/  LEA R5, R4, R5, 0x5 ;  /* 0x0000000504057211 */ /* 0x000fc600078e28ff */
[----:B0-----:R-:W0:Y:S02]  /*0f20*/  LDC.64 R10, c[0x0][0x388] ;  /* 0x0000e200ff0a7b82 */ /* 0x001e240000000a00 */
[----:B------:R-:W-:Y:S02]  /*0f30*/  IMAD R4, R5, UR6, RZ ;  /* 0x0000000605047c24 */ /* 0x000fe4000f8e02ff */
[----:B-1----:R-:W-:Y:S02]  /*0f40*/  IMAD R13, R6, 0x20, R5 ;  /* 0x00000020060d7824 */ /* 0x002fe400078e0205 */
[----:B------:R-:W-:Y:S01]  /*0f50*/  IMAD R6, R0, UR6, RZ ;  /* 0x0000000600067c24 */ /* 0x000fe2000f8e02ff */
[----:B------:R-:W-:-:S04]  /*0f60*/  LEA R3, R4, R3, 0x5 ;  /* 0x0000000304037211 */ /* 0x000fc800078e28ff */
[----:B--2---:R-:W-:-:S07]  /*0f70*/  LEA R15, R2, R3, 0x5 ;  /* 0x00000003020f7211 */ /* 0x004fce00078e28ff */
.L_x_19:
[----:B01----:R-:W-:-:S06]  /*0f80*/  IMAD.WIDE R4, R15, 0x8, R10 ;  /* 0x000000080f047825 */ /* 0x003fcc00078e020a */
[----:B------:R-:W2:Y:S01]  /*0f90*/  LDG.E.64 R4, desc[UR4][R4.64] ;  /* 0x0000000404047981 */ /* 0x000ea2000c1e1b00 */
[----:B------:R-:W-:Y:S01]  /*0fa0*/  IADD3 R7, PT, PT, R7, 0x1, RZ ;  /* 0x0000000107077810 */ /* 0x000fe20007ffe0ff */
[C---:B---3--:R-:W-:Y:S01]  /*0fb0*/  IMAD.WIDE R2, R13.reuse, 0x8, R8 ;  /* 0x000000080d027825 */ /* 0x048fe200078e0208 */
[----:B------:R-:W-:Y:S02]  /*0fc0*/  IADD3 R13, PT, PT, R13, R0, RZ ;  /* 0x000000000d0d7210 */ /* 0x000fe40007ffe0ff */
[----:B------:R-:W-:Y:S02]  /*0fd0*/  ISETP.NE.AND P0, PT, R7, RZ, PT ;  /* 0x000000ff0700720c */ /* 0x000fe40003f05270 */
[----:B------:R-:W-:Y:S01]  /*0fe0*/  LEA R15, R6, R15, 0x5 ;  /* 0x0000000f060f7211 */ /* 0x000fe200078e28ff */
[----:B--2---:R1:W-:Y:S10]  /*0ff0*/  STG.E.64 desc[UR4][R2.64], R4 ;  /* 0x0000000402007986 */ /* 0x0043f4000c101b04 */
[----:B------:R-:W-:Y:S05]  /*1000*/  @P0 BRA `(.L_x_19) ;  /* 0xfffffffc00dc0947 */ /* 0x000fea000383ffff */
[----:B------:R-:W-:Y:S05]  /*1010*/  EXIT ;  /* 0x000000000000794d */ /* 0x000fea0003800000 */
.L_x_20:
        /* <DEDUP_REMOVED lines=14> */
.L_x_22:


//--------------------- .nv.shared._Z13transposeFastPdS_iii --------------------------
	.section	.nv.shared._Z13transposeFastPdS_iii,"aw",@nobits
	.sectionflags	@""
	.align	8
.nv.shared._Z13transposeFastPdS_iii:
	.zero		9216


//--------------------- .nv.shared.reserved.0     --------------------------
	.section	.nv.shared.reserved.0,"aw",@nobits
	.weak		__nv_reservedSMEM_offset_0_alias
	.size		__nv_reservedSMEM_offset_0_alias, 0, 64
	.other		__nv_reservedSMEM_offset_0_alias,@"STO_CUDA_RESERVED_SHARED STV_DEFAULT"
__nv_reservedSMEM_offset_0_alias:
	.zero		0
	.zero		64


//--------------------- .nv.constant0._Z13transposeFastPdS_iii --------------------------
	.section	.nv.constant0._Z13transposeFastPdS_iii,"a",@progbits
	.sectionflags	@""
	.align	4
.nv.constant0._Z13transposeFastPdS_iii:
	.zero		924


//--------------------- .nv.constant0._Z14transposeNaivePdPKdi --------------------------
	.section	.nv.constant0._Z14transposeNaivePdPKdi,"a",@progbits
	.sectionflags	@""
	.align	4
.nv.constant0._Z14transposeNaivePdPKdi:
	.zero		916


//--------------------- SYMBOLS --------------------------

	.type		.nv.reservedSmem.offset0,@object
	.size		.nv.reservedSmem.offset0,0x4
	.type		.nv.reservedSmem.cap,@object
	.size		.nv.reservedSmem.cap,0x4
